// auto-generated by cutlass_sweep.gemm — config: {"arch": "sm_90", "cluster_m": 2, "cluster_n": 1, "dtype": "tf32", "stages": 5, "tile_k": 64, "tile_m": 128, "tile_n": 128}
#include "cutlass/cutlass.h"
#include "cutlass/gemm/collective/collective_builder.hpp"
#include "cutlass/gemm/device/gemm_universal_adapter.h"
#include "cutlass/gemm/kernel/gemm_universal.hpp"
#include "cutlass/epilogue/collective/collective_builder.hpp"

using ElemA = cutlass::tfloat32_t;
using ElemB = cutlass::tfloat32_t;
using ElemCD = cutlass::tfloat32_t;
using Acc  = float;
using TileShape    = cute::Shape<cute::_128, cute::_128, cute::_64>;
using ClusterShape = cute::Shape<cute::_2, cute::_1, cute::_1>;

using CollectiveEpilogue = typename cutlass::epilogue::collective::CollectiveBuilder<
    cutlass::arch::Sm90, cutlass::arch::OpClassTensorOp,
    TileShape, ClusterShape,
    cutlass::epilogue::collective::EpilogueTileAuto,
    Acc, Acc,
    ElemCD, cutlass::layout::RowMajor, 128 / cutlass::sizeof_bits<ElemCD>::value,
    ElemCD, cutlass::layout::RowMajor, 128 / cutlass::sizeof_bits<ElemCD>::value,
    cutlass::epilogue::collective::EpilogueScheduleAuto
  >::CollectiveOp;

using CollectiveMainloop = typename cutlass::gemm::collective::CollectiveBuilder<
    cutlass::arch::Sm90, cutlass::arch::OpClassTensorOp,
    ElemA, cutlass::layout::RowMajor, 128 / cutlass::sizeof_bits<ElemA>::value,
    ElemB, cutlass::layout::ColumnMajor, 128 / cutlass::sizeof_bits<ElemB>::value,
    Acc,
    TileShape, ClusterShape,
    cutlass::gemm::collective::StageCount<5>,
    cutlass::gemm::collective::KernelScheduleAuto
  >::CollectiveOp;

using GemmKernel = cutlass::gemm::kernel::GemmUniversal<
    cute::Shape<int,int,int,int>,
    CollectiveMainloop,
    CollectiveEpilogue
>;
using Gemm = cutlass::gemm::device::GemmUniversalAdapter<GemmKernel>;

// Force the device kernel symbol into the cubin without needing a host main.
auto* _anchor = &cutlass::device_kernel<GemmKernel>;


// ===== COMPILED SASS (sm_90a) =====

	.target	sm_90a

	.elftype	@"ET_EXEC"


//--------------------- .note.nv.tkinfo           --------------------------
	.section	.note.nv.tkinfo,"",@"SHT_NOTE"
	.sectionflags	@"SHF_NOTE_NV_TKINFO"
	.tkinfo
        /*0018*/ 	.word	0x00000002
        /*0030*/ 	.string	""
        /*0030*/ 	.string	"ptxas"
        /*0030*/ 	.string	"Cuda compilation tools, release 13.0, V13.0.88"
        /*0030*/ 	.string	"Build cuda_13.0.r13.0/compiler.36424714_0"
        /*0030*/ 	.string	"-arch sm_90a -m 64 "



//--------------------- .note.nv.cuinfo           --------------------------
	.section	.note.nv.cuinfo,"",@"SHT_NOTE"
	.sectionflags	@"SHF_NOTE_NV_CUINFO"
        /*0018*/ 	.short	0x0002
        /*001a*/ 	.short	0x005a
        /*001c*/ 	.short	0x0082
	.zero		2


//--------------------- .nv.info                  --------------------------
	.section	.nv.info,"",@"SHT_CUDA_INFO"
	.align	4


	//----- nvinfo : EIATTR_REGCOUNT
	.align		4
        /*0000*/ 	.byte	0x04, 0x2f
        /*0002*/ 	.short	(.L_15 - .L_14)
	.align		4
.L_14:
        /*0004*/ 	.word	index@(_ZN7cutlass13device_kernelINS_4gemm6kernel13GemmUniversalIN4cute5tupleIJiiiiEEENS1_10collective13CollectiveMmaINS1_34MainloopSm90TmaGmmaWarpSpecializedILi5ENS5_IJNS4_1CILi2EEENSA_ILi1EEESC_EEENS1_35KernelTmaWarpSpecializedCooperativeEEENS5_IJNSA_ILi128EEESG_NSA_ILi64EEEEEENS_10tfloat32_tENS5_IJlSC_lEEESJ_SK_NS4_8TiledMMAINS4_8MMA_AtomIJNS4_4SM904GMMA30MMA_64x128x8_F32TF32TF32_SS_TNILNSO_7ScaleInE1ELSQ_1EEEEEENS4_6LayoutISD_NS5_IJSC_NSA_ILi0EEESU_EEEEENS5_IJNS4_10UnderscoreESX_SX_EEEEENS4_13SM90_TMA_LOADENS4_14ComposedLayoutINS4_7SwizzleILi3ELi4ELi3EEENS4_18smem_ptr_flag_bitsILi32EEENST_INS5_IJNSA_ILi8EEENSA_ILi32EEEEEENS5_IJS17_SC_EEEEEEEvNS4_8identityENS4_23SM90_TMA_LOAD_MULTICASTES1B_vS1C_EENS_8epilogue10collective6detail29Sm90TmaWarpSpecializedAdapterINS1G_15DefaultEpilogueISJ_SK_SK_NS1F_6thread17LinearCombinationISJ_Li1EffLNS1K_9ScaleType4KindE0ELNS_15FloatRoundStyleE2ESJ_EENS1_15EpilogueDefaultEEEEEvvEEEEvNT_6ParamsE)
        /*0008*/ 	.word	0x000000a8


	//----- nvinfo : EIATTR_FRAME_SIZE
	.align		4
.L_15:
        /*000c*/ 	.byte	0x04, 0x11
        /*000e*/ 	.short	(.L_17 - .L_16)
	.align		4
.L_16:
        /*0010*/ 	.word	index@(_ZN7cutlass13device_kernelINS_4gemm6kernel13GemmUniversalIN4cute5tupleIJiiiiEEENS1_10collective13CollectiveMmaINS1_34MainloopSm90TmaGmmaWarpSpecializedILi5ENS5_IJNS4_1CILi2EEENSA_ILi1EEESC_EEENS1_35KernelTmaWarpSpecializedCooperativeEEENS5_IJNSA_ILi128EEESG_NSA_ILi64EEEEEENS_10tfloat32_tENS5_IJlSC_lEEESJ_SK_NS4_8TiledMMAINS4_8MMA_AtomIJNS4_4SM904GMMA30MMA_64x128x8_F32TF32TF32_SS_TNILNSO_7ScaleInE1ELSQ_1EEEEEENS4_6LayoutISD_NS5_IJSC_NSA_ILi0EEESU_EEEEENS5_IJNS4_10UnderscoreESX_SX_EEEEENS4_13SM90_TMA_LOADENS4_14ComposedLayoutINS4_7SwizzleILi3ELi4ELi3EEENS4_18smem_ptr_flag_bitsILi32EEENST_INS5_IJNSA_ILi8EEENSA_ILi32EEEEEENS5_IJS17_SC_EEEEEEEvNS4_8identityENS4_23SM90_TMA_LOAD_MULTICASTES1B_vS1C_EENS_8epilogue10collective6detail29Sm90TmaWarpSpecializedAdapterINS1G_15DefaultEpilogueISJ_SK_SK_NS1F_6thread17LinearCombinationISJ_Li1EffLNS1K_9ScaleType4KindE0ELNS_15FloatRoundStyleE2ESJ_EENS1_15EpilogueDefaultEEEEEvvEEEEvNT_6ParamsE)
        /*0014*/ 	.word	0x00000000


	//----- nvinfo : EIATTR_MIN_STACK_SIZE
	.align		4
.L_17:
        /*0018*/ 	.byte	0x04, 0x12
        /*001a*/ 	.short	(.L_19 - .L_18)
	.align		4
.L_18:
        /*001c*/ 	.word	index@(_ZN7cutlass13device_kernelINS_4gemm6kernel13GemmUniversalIN4cute5tupleIJiiiiEEENS1_10collective13CollectiveMmaINS1_34MainloopSm90TmaGmmaWarpSpecializedILi5ENS5_IJNS4_1CILi2EEENSA_ILi1EEESC_EEENS1_35KernelTmaWarpSpecializedCooperativeEEENS5_IJNSA_ILi128EEESG_NSA_ILi64EEEEEENS_10tfloat32_tENS5_IJlSC_lEEESJ_SK_NS4_8TiledMMAINS4_8MMA_AtomIJNS4_4SM904GMMA30MMA_64x128x8_F32TF32TF32_SS_TNILNSO_7ScaleInE1ELSQ_1EEEEEENS4_6LayoutISD_NS5_IJSC_NSA_ILi0EEESU_EEEEENS5_IJNS4_10UnderscoreESX_SX_EEEEENS4_13SM90_TMA_LOADENS4_14ComposedLayoutINS4_7SwizzleILi3ELi4ELi3EEENS4_18smem_ptr_flag_bitsILi32EEENST_INS5_IJNSA_ILi8EEENSA_ILi32EEEEEENS5_IJS17_SC_EEEEEEEvNS4_8identityENS4_23SM90_TMA_LOAD_MULTICASTES1B_vS1C_EENS_8epilogue10collective6detail29Sm90TmaWarpSpecializedAdapterINS1G_15DefaultEpilogueISJ_SK_SK_NS1F_6thread17LinearCombinationISJ_Li1EffLNS1K_9ScaleType4KindE0ELNS_15FloatRoundStyleE2ESJ_EENS1_15EpilogueDefaultEEEEEvvEEEEvNT_6ParamsE)
        /*0020*/ 	.word	0x00000000
.L_19:


//--------------------- .nv.compat                --------------------------
	.section	.nv.compat,"",@"SHT_CUDA_COMPAT_INFO"
	.align	4
        /*0000*/ 	.byte	0x02, 0x09, 0x01, 0x00, 0x02, 0x02, 0x04, 0x00, 0x02, 0x05, 0x05, 0x00, 0x03, 0x07, 0x01, 0x01
        /*0010*/ 	.byte	0x02, 0x03, 0x01, 0x00, 0x02, 0x06, 0x01, 0x00, 0x04, 0x0b, 0x08, 0x00, 0x00, 0x00, 0x00, 0x00
        /*0020*/ 	.byte	0x00, 0x00, 0x00, 0x00


//--------------------- .nv.info._ZN7cutlass13device_kernelINS_4gemm6kernel13GemmUniversalIN4cute5tupleIJiiiiEEENS1_10collective13CollectiveMmaINS1_34MainloopSm90TmaGmmaWarpSpecializedILi5ENS5_IJNS4_1CILi2EEENSA_ILi1EEESC_EEENS1_35KernelTmaWarpSpecializedCooperativeEEENS5_IJNSA_ILi128EEESG_NSA_ILi64EEEEEENS_10tfloat32_tENS5_IJlSC_lEEESJ_SK_NS4_8TiledMMAINS4_8MMA_AtomIJNS4_4SM904GMMA30MMA_64x128x8_F32TF32TF32_SS_TNILNSO_7ScaleInE1ELSQ_1EEEEEENS4_6LayoutISD_NS5_IJSC_NSA_ILi0EEESU_EEEEENS5_IJNS4_10UnderscoreESX_SX_EEEEENS4_13SM90_TMA_LOADENS4_14ComposedLayoutINS4_7SwizzleILi3ELi4ELi3EEENS4_18smem_ptr_flag_bitsILi32EEENST_INS5_IJNSA_ILi8EEENSA_ILi32EEEEEENS5_IJS17_SC_EEEEEEEvNS4_8identityENS4_23SM90_TMA_LOAD_MULTICASTES1B_vS1C_EENS_8epilogue10collective6detail29Sm90TmaWarpSpecializedAdapterINS1G_15DefaultEpilogueISJ_SK_SK_NS1F_6thread17LinearCombinationISJ_Li1EffLNS1K_9ScaleType4KindE0ELNS_15FloatRoundStyleE2ESJ_EENS1_15EpilogueDefaultEEEEEvvEEEEvNT_6ParamsE --------------------------
	.section	.nv.info._ZN7cutlass13device_kernelINS_4gemm6kernel13GemmUniversalIN4cute5tupleIJiiiiEEENS1_10collective13CollectiveMmaINS1_34MainloopSm90TmaGmmaWarpSpecializedILi5ENS5_IJNS4_1CILi2EEENSA_ILi1EEESC_EEENS1_35KernelTmaWarpSpecializedCooperativeEEENS5_IJNSA_ILi128EEESG_NSA_ILi64EEEEEENS_10tfloat32_tENS5_IJlSC_lEEESJ_SK_NS4_8TiledMMAINS4_8MMA_AtomIJNS4_4SM904GMMA30MMA_64x128x8_F32TF32TF32_SS_TNILNSO_7ScaleInE1ELSQ_1EEEEEENS4_6LayoutISD_NS5_IJSC_NSA_ILi0EEESU_EEEEENS5_IJNS4_10UnderscoreESX_SX_EEEEENS4_13SM90_TMA_LOADENS4_14ComposedLayoutINS4_7SwizzleILi3ELi4ELi3EEENS4_18smem_ptr_flag_bitsILi32EEENST_INS5_IJNSA_ILi8EEENSA_ILi32EEEEEENS5_IJS17_SC_EEEEEEEvNS4_8identityENS4_23SM90_TMA_LOAD_MULTICASTES1B_vS1C_EENS_8epilogue10collective6detail29Sm90TmaWarpSpecializedAdapterINS1G_15DefaultEpilogueISJ_SK_SK_NS1F_6thread17LinearCombinationISJ_Li1EffLNS1K_9ScaleType4KindE0ELNS_15FloatRoundStyleE2ESJ_EENS1_15EpilogueDefaultEEEEEvvEEEEvNT_6ParamsE,"",@"SHT_CUDA_INFO"
	.sectionflags	@""
	.align	4


	//----- nvinfo : EIATTR_CUDA_API_VERSION
	.align		4
        /*0000*/ 	.byte	0x04, 0x37
        /*0002*/ 	.short	(.L_21 - .L_20)
.L_20:
        /*0004*/ 	.word	0x00000082


	//----- nvinfo : EIATTR_KPARAM_INFO
	.align		4
.L_21:
        /*0008*/ 	.byte	0x04, 0x17
        /*000a*/ 	.short	(.L_23 - .L_22)
.L_22:
        /*000c*/ 	.word	0x00000000
        /*0010*/ 	.short	0x0000
        /*0012*/ 	.short	0x0070
        /*0014*/ 	.byte	0x00, 0xf0, 0x01, 0x10


	//----- nvinfo : EIATTR_SPARSE_MMA_MASK
	.align		4
.L_23:
        /*0018*/ 	.byte	0x03, 0x50
        /*001a*/ 	.short	0x0000


	//----- nvinfo : EIATTR_MAXREG_COUNT
	.align		4
        /*001c*/ 	.byte	0x03, 0x1b
        /*001e*/ 	.short	0x00a8


	//----- nvinfo : EIATTR_NUM_BARRIERS
	.align		4
        /*0020*/ 	.byte	0x02, 0x4c
        /*0022*/ 	.byte	0x01
	.zero		1


	//----- nvinfo : EIATTR_EXTERNS
	.align		4
        /*0024*/ 	.byte	0x04, 0x0f
        /*0026*/ 	.short	(.L_25 - .L_24)


	//   ....[0]....
	.align		4
.L_24:
        /*0028*/ 	.word	index@(__assertfail)


	//----- nvinfo : EIATTR_MERCURY_ISA_VERSION
	.align		4
.L_25:
        /*002c*/ 	.byte	0x03, 0x5f
        /*002e*/ 	.short	0x0101


	//----- nvinfo : EIATTR_INT_WARP_WIDE_INSTR_OFFSETS
	.align		4
        /*0030*/ 	.byte	0x04, 0x31
        /*0032*/ 	.short	(.L_27 - .L_26)


	//   ....[0]....
.L_26:
        /*0034*/ 	.word	0x000004a0


	//   ....[1]....
        /*0038*/ 	.word	0x000004d0


	//   ....[2]....
        /*003c*/ 	.word	0x00000670


	//   ....[3]....
        /*0040*/ 	.word	0x000022a0


	//----- nvinfo : EIATTR_COOP_GROUP_MASK_REGIDS
	.align		4
.L_27:
        /*0044*/ 	.byte	0x04, 0x29
        /*0046*/ 	.short	(.L_29 - .L_28)


	//   ....[0]....
.L_28:
        /*0048*/ 	.word	0xffffffff


	//   ....[1]....
        /*004c*/ 	.word	0xffffffff


	//   ....[2]....
        /*0050*/ 	.word	0xffffffff


	//   ....[3]....
        /*0054*/ 	.word	0xffffffff


	//   ....[4]....
        /*0058*/ 	.word	0xffffffff


	//   ....[5]....
        /*005c*/ 	.word	0xffffffff


	//----- nvinfo : EIATTR_COOP_GROUP_INSTR_OFFSETS
	.align		4
.L_29:
        /*0060*/ 	.byte	0x04, 0x28
        /*0062*/ 	.short	(.L_31 - .L_30)


	//   ....[0]....
.L_30:
        /*0064*/ 	.word	0x00000060


	//   ....[1]....
        /*0068*/ 	.word	0x00000070


	//   ....[2]....
        /*006c*/ 	.word	0x00000130


	//   ....[3]....
        /*0070*/ 	.word	0x000002f0


	//   ....[4]....
        /*0074*/ 	.word	0x00000820


	//   ....[5]....
        /*0078*/ 	.word	0x000014a0


	//----- nvinfo : EIATTR_REG_RECONFIG
	.align		4
.L_31:
        /*007c*/ 	.byte	0x01, 0x54
	.zero		2


	//----- nvinfo : EIATTR_SYSCALL_OFFSETS
	.align		4
        /*0080*/ 	.byte	0x04, 0x46
        /*0082*/ 	.short	(.L_33 - .L_32)


	//   ....[0]....
.L_32:
        /*0084*/ 	.word	0x00001690


	//----- nvinfo : EIATTR_MBARRIER_INSTR_OFFSETS
	.align		4
.L_33:
        /*0088*/ 	.byte	0x04, 0x39
        /*008a*/ 	.short	(.L_35 - .L_34)


	//   ....[0]....
.L_34:
        /*008c*/ 	.word	0x00000230
        /*0090*/ 	.word	0x000000ff
        /*0094*/ 	.word	0x00000000
        /*0098*/ 	.short	0x0100
        /*009a*/ 	.byte	0x08
	.zero		1


	//   ....[1]....
        /*009c*/ 	.word	0x00000240
        /*00a0*/ 	.word	0x000000ff
        /*00a4*/ 	.word	0x00000028
        /*00a8*/ 	.short	0x0100
        /*00aa*/ 	.byte	0x08
	.zero		1


	//   ....[2]....
        /*00ac*/ 	.word	0x00000250
        /*00b0*/ 	.word	0x000000ff
        /*00b4*/ 	.word	0x00000008
        /*00b8*/ 	.short	0x0100
        /*00ba*/ 	.byte	0x08
	.zero		1


	//   ....[3]....
        /*00bc*/ 	.word	0x00000260
        /*00c0*/ 	.word	0x000000ff
        /*00c4*/ 	.word	0x00000030
        /*00c8*/ 	.short	0x0100
        /*00ca*/ 	.byte	0x08
	.zero		1


	//   ....[4]....
        /*00cc*/ 	.word	0x00000270
        /*00d0*/ 	.word	0x000000ff
        /*00d4*/ 	.word	0x00000010
        /*00d8*/ 	.short	0x0100
        /*00da*/ 	.byte	0x08
	.zero		1


	//   ....[5]....
        /*00dc*/ 	.word	0x00000280
        /*00e0*/ 	.word	0x000000ff
        /*00e4*/ 	.word	0x00000038
        /*00e8*/ 	.short	0x0100
        /*00ea*/ 	.byte	0x08
	.zero		1


	//   ....[6]....
        /*00ec*/ 	.word	0x00000290
        /*00f0*/ 	.word	0x000000ff
        /*00f4*/ 	.word	0x00000018
        /*00f8*/ 	.short	0x0100
        /*00fa*/ 	.byte	0x08
	.zero		1


	//   ....[7]....
        /*00fc*/ 	.word	0x000002a0
        /*0100*/ 	.word	0x000000ff
        /*0104*/ 	.word	0x00000040
        /*0108*/ 	.short	0x0100
        /*010a*/ 	.byte	0x08
	.zero		1


	//   ....[8]....
        /*010c*/ 	.word	0x000002b0
        /*0110*/ 	.word	0x000000ff
        /*0114*/ 	.word	0x00000020
        /*0118*/ 	.short	0x0100
        /*011a*/ 	.byte	0x08
	.zero		1


	//   ....[9]....
        /*011c*/ 	.word	0x000002c0
        /*0120*/ 	.word	0x000000ff
        /*0124*/ 	.word	0x00000048
        /*0128*/ 	.short	0x0100
        /*012a*/ 	.byte	0x08
	.zero		1


	//   ....[10]....
        /*012c*/ 	.word	0x00000700
        /*0130*/ 	.word	0x000000ff
        /*0134*/ 	.word	0x00000060
        /*0138*/ 	.short	0x0100
        /*013a*/ 	.byte	0x06
	.zero		1


	//   ....[11]....
        /*013c*/ 	.word	0x000007a0
        /*0140*/ 	.word	0x000000ff
        /*0144*/ 	.word	0x00000068
        /*0148*/ 	.short	0x0100
        /*014a*/ 	.byte	0x06
	.zero		1


	//   ....[12]....
        /*014c*/ 	.word	0x00001750
        /*0150*/ 	.word	0x00000003
        /*0154*/ 	.word	0x00000000
        /*0158*/ 	.short	0x010a
        /*015a*/ 	.byte	0x3f
	.zero		1


	//   ....[13]....
        /*015c*/ 	.word	0x000017b0
        /*0160*/ 	.word	0x00000003
        /*0164*/ 	.word	0x00000000
        /*0168*/ 	.short	0x010a
        /*016a*/ 	.byte	0x3f
	.zero		1


	//   ....[14]....
        /*016c*/ 	.word	0x00001cf0
        /*0170*/ 	.word	0x00000005
        /*0174*/ 	.word	0x00000000
        /*0178*/ 	.short	0x010a
        /*017a*/ 	.byte	0x3f
	.zero		1


	//   ....[15]....
        /*017c*/ 	.word	0x00001d30
        /*0180*/ 	.word	0x00000005
        /*0184*/ 	.word	0x00000000
        /*0188*/ 	.short	0x010a
        /*018a*/ 	.byte	0x3f
	.zero		1


	//   ....[16]....
        /*018c*/ 	.word	0x00002150
        /*0190*/ 	.word	0x00000004
        /*0194*/ 	.word	0x00000000
        /*0198*/ 	.short	0x0101
        /*019a*/ 	.byte	0x3f
	.zero		1


	//   ....[17]....
        /*019c*/ 	.word	0x00002340
        /*01a0*/ 	.word	0x00000000
        /*01a4*/ 	.word	0x00000000
        /*01a8*/ 	.short	0x0101
        /*01aa*/ 	.byte	0x3f
	.zero		1


	//   ....[18]....
        /*01ac*/ 	.word	0x00007440
        /*01b0*/ 	.word	0x00000017
        /*01b4*/ 	.word	0x00000028
        /*01b8*/ 	.short	0x010a
        /*01ba*/ 	.byte	0x3f
	.zero		1


	//   ....[19]....
        /*01bc*/ 	.word	0x00007880
        /*01c0*/ 	.word	0x00000006
        /*01c4*/ 	.word	0x00000068
        /*01c8*/ 	.short	0x0101
        /*01ca*/ 	.byte	0x3f
	.zero		1


	//   ....[20]....
        /*01cc*/ 	.word	0x00007fd0
        /*01d0*/ 	.word	0x00000007
        /*01d4*/ 	.word	0x00000000
        /*01d8*/ 	.short	0x010a
        /*01da*/ 	.byte	0x3f
	.zero		1


	//   ....[21]....
        /*01dc*/ 	.word	0x00008050
        /*01e0*/ 	.word	0x00000006
        /*01e4*/ 	.word	0x00000000
        /*01e8*/ 	.short	0x010a
        /*01ea*/ 	.byte	0x3f
	.zero		1


	//   ....[22]....
        /*01ec*/ 	.word	0x000080e0
        /*01f0*/ 	.word	0x00000007
        /*01f4*/ 	.word	0x00000000
        /*01f8*/ 	.short	0x010a
        /*01fa*/ 	.byte	0x3f
	.zero		1


	//   ....[23]....
        /*01fc*/ 	.word	0x00008170
        /*0200*/ 	.word	0x00000006
        /*0204*/ 	.word	0x00000000
        /*0208*/ 	.short	0x010a
        /*020a*/ 	.byte	0x3f
	.zero		1


	//   ....[24]....
        /*020c*/ 	.word	0x00008200
        /*0210*/ 	.word	0x00000005
        /*0214*/ 	.word	0x00000000
        /*0218*/ 	.short	0x010a
        /*021a*/ 	.byte	0x3f
	.zero		1


	//   ....[25]....
        /*021c*/ 	.word	0x00008260
        /*0220*/ 	.word	0x00000003
        /*0224*/ 	.word	0x00000000
        /*0228*/ 	.short	0x010a
        /*022a*/ 	.byte	0x3f
	.zero		1


	//   ....[26]....
        /*022c*/ 	.word	0x000082b0
        /*0230*/ 	.word	0x00000005
        /*0234*/ 	.word	0x00000000
        /*0238*/ 	.short	0x010a
        /*023a*/ 	.byte	0x3f
	.zero		1


	//   ....[27]....
        /*023c*/ 	.word	0x00008380
        /*0240*/ 	.word	0x00000017
        /*0244*/ 	.word	0x00000028
        /*0248*/ 	.short	0x010a
        /*024a*/ 	.byte	0x3f
	.zero		1


	//   ....[28]....
        /*024c*/ 	.word	0x00008450
        /*0250*/ 	.word	0x00000007
        /*0254*/ 	.word	0x00000000
        /*0258*/ 	.short	0x010a
        /*025a*/ 	.byte	0x3f
	.zero		1


	//   ....[29]....
        /*025c*/ 	.word	0x000084a0
        /*0260*/ 	.word	0x00000006
        /*0264*/ 	.word	0x00000000
        /*0268*/ 	.short	0x010a
        /*026a*/ 	.byte	0x3f
	.zero		1


	//   ....[30]....
        /*026c*/ 	.word	0x000084f0
        /*0270*/ 	.word	0x00000007
        /*0274*/ 	.word	0x00000000
        /*0278*/ 	.short	0x010a
        /*027a*/ 	.byte	0x3f
	.zero		1


	//   ....[31]....
        /*027c*/ 	.word	0x00008540
        /*0280*/ 	.word	0x00000006
        /*0284*/ 	.word	0x00000000
        /*0288*/ 	.short	0x010a
        /*028a*/ 	.byte	0x3f
	.zero		1


	//----- nvinfo : EIATTR_NUM_MBARRIERS
	.align		4
.L_35:
        /*028c*/ 	.byte	0x03, 0x38
        /*028e*/ 	.short	0x000c


	//----- nvinfo : EIATTR_EXIT_INSTR_OFFSETS
	.align		4
        /*0290*/ 	.byte	0x04, 0x1c
        /*0292*/ 	.short	(.L_37 - .L_36)


	//   ....[0]....
.L_36:
        /*0294*/ 	.word	0x000009f0


	//   ....[1]....
        /*0298*/ 	.word	0x00001200


	//   ....[2]....
        /*029c*/ 	.word	0x00006bc0


	//   ....[3]....
        /*02a0*/ 	.word	0x00007120


	//   ....[4]....
        /*02a4*/ 	.word	0x00008250


	//----- nvinfo : EIATTR_MAX_THREADS
	.align		4
.L_37:
        /*02a8*/ 	.byte	0x04, 0x05
        /*02aa*/ 	.short	(.L_39 - .L_38)
.L_38:
        /*02ac*/ 	.word	0x00000180
        /*02b0*/ 	.word	0x00000001
        /*02b4*/ 	.word	0x00000001


	//----- nvinfo : EIATTR_CRS_STACK_SIZE
	.align		4
.L_39:
        /*02b8*/ 	.byte	0x04, 0x1e
        /*02ba*/ 	.short	(.L_41 - .L_40)
.L_40:
        /*02bc*/ 	.word	0x00000000


	//----- nvinfo : EIATTR_CBANK_PARAM_SIZE
	.align		4
.L_41:
        /*02c0*/ 	.byte	0x03, 0x19
        /*02c2*/ 	.short	0x0470


	//----- nvinfo : EIATTR_PARAM_CBANK
	.align		4
        /*02c4*/ 	.byte	0x04, 0x0a
        /*02c6*/ 	.short	(.L_43 - .L_42)
	.align		4
.L_42:
        /*02c8*/ 	.word	index@(.nv.constant0._ZN7cutlass13device_kernelINS_4gemm6kernel13GemmUniversalIN4cute5tupleIJiiiiEEENS1_10collective13CollectiveMmaINS1_34MainloopSm90TmaGmmaWarpSpecializedILi5ENS5_IJNS4_1CILi2EEENSA_ILi1EEESC_EEENS1_35KernelTmaWarpSpecializedCooperativeEEENS5_IJNSA_ILi128EEESG_NSA_ILi64EEEEEENS_10tfloat32_tENS5_IJlSC_lEEESJ_SK_NS4_8TiledMMAINS4_8MMA_AtomIJNS4_4SM904GMMA30MMA_64x128x8_F32TF32TF32_SS_TNILNSO_7ScaleInE1ELSQ_1EEEEEENS4_6LayoutISD_NS5_IJSC_NSA_ILi0EEESU_EEEEENS5_IJNS4_10UnderscoreESX_SX_EEEEENS4_13SM90_TMA_LOADENS4_14ComposedLayoutINS4_7SwizzleILi3ELi4ELi3EEENS4_18smem_ptr_flag_bitsILi32EEENST_INS5_IJNSA_ILi8EEENSA_ILi32EEEEEENS5_IJS17_SC_EEEEEEEvNS4_8identityENS4_23SM90_TMA_LOAD_MULTICASTES1B_vS1C_EENS_8epilogue10collective6detail29Sm90TmaWarpSpecializedAdapterINS1G_15DefaultEpilogueISJ_SK_SK_NS1F_6thread17LinearCombinationISJ_Li1EffLNS1K_9ScaleType4KindE0ELNS_15FloatRoundStyleE2ESJ_EENS1_15EpilogueDefaultEEEEEvvEEEEvNT_6ParamsE)
        /*02cc*/ 	.short	0x0210
        /*02ce*/ 	.short	0x0470


	//----- nvinfo : EIATTR_SW_WAR
	.align		4
.L_43:
        /*02d0*/ 	.byte	0x04, 0x36
        /*02d2*/ 	.short	(.L_45 - .L_44)
.L_44:
        /*02d4*/ 	.word	0x00000008
.L_45:


//--------------------- .nv.callgraph             --------------------------
	.section	.nv.callgraph,"",@"SHT_CUDA_CALLGRAPH"
	.align	4
	.sectionentsize	8
	.align		4
        /*0000*/ 	.word	0x00000000
	.align		4
        /*0004*/ 	.word	0xffffffff
	.align		4
        /*0008*/ 	.word	index@(_ZN7cutlass13device_kernelINS_4gemm6kernel13GemmUniversalIN4cute5tupleIJiiiiEEENS1_10collective13CollectiveMmaINS1_34MainloopSm90TmaGmmaWarpSpecializedILi5ENS5_IJNS4_1CILi2EEENSA_ILi1EEESC_EEENS1_35KernelTmaWarpSpecializedCooperativeEEENS5_IJNSA_ILi128EEESG_NSA_ILi64EEEEEENS_10tfloat32_tENS5_IJlSC_lEEESJ_SK_NS4_8TiledMMAINS4_8MMA_AtomIJNS4_4SM904GMMA30MMA_64x128x8_F32TF32TF32_SS_TNILNSO_7ScaleInE1ELSQ_1EEEEEENS4_6LayoutISD_NS5_IJSC_NSA_ILi0EEESU_EEEEENS5_IJNS4_10UnderscoreESX_SX_EEEEENS4_13SM90_TMA_LOADENS4_14ComposedLayoutINS4_7SwizzleILi3ELi4ELi3EEENS4_18smem_ptr_flag_bitsILi32EEENST_INS5_IJNSA_ILi8EEENSA_ILi32EEEEEENS5_IJS17_SC_EEEEEEEvNS4_8identityENS4_23SM90_TMA_LOAD_MULTICASTES1B_vS1C_EENS_8epilogue10collective6detail29Sm90TmaWarpSpecializedAdapterINS1G_15DefaultEpilogueISJ_SK_SK_NS1F_6thread17LinearCombinationISJ_Li1EffLNS1K_9ScaleType4KindE0ELNS_15FloatRoundStyleE2ESJ_EENS1_15EpilogueDefaultEEEEEvvEEEEvNT_6ParamsE)
	.align		4
        /*000c*/ 	.word	index@(__assertfail)
	.align		4
        /*0010*/ 	.word	0x00000000
	.align		4
        /*0014*/ 	.word	0xfffffffe
	.align		4
        /*0018*/ 	.word	0x00000000
	.align		4
        /*001c*/ 	.word	0xfffffffd
	.align		4
        /*0020*/ 	.word	0x00000000
	.align		4
        /*0024*/ 	.word	0xfffffffc


//--------------------- .nv.constant4             --------------------------
	.section	.nv.constant4,"a",@progbits
	.align	8
	.align		8
.nv.constant4:
        /*0000*/ 	.dword	__assertfail
	.align		8
        /*0008*/ 	.dword	__unnamed_1
	.align		8
        /*0010*/ 	.dword	_ZN39_INTERNAL_bbf5387b_4_k_cu_62c8389a_68014cuda3std3__45__cpo5beginE
	.align		8
        /*0018*/ 	.dword	_ZN39_INTERNAL_bbf5387b_4_k_cu_62c8389a_68014cuda3std3__45__cpo3endE
	.align		8
        /*0020*/ 	.dword	_ZN39_INTERNAL_bbf5387b_4_k_cu_62c8389a_68014cuda3std3__45__cpo6cbeginE
	.align		8
        /*0028*/ 	.dword	_ZN39_INTERNAL_bbf5387b_4_k_cu_62c8389a_68014cuda3std3__45__cpo4cendE
	.align		8
        /*0030*/ 	.dword	_ZN39_INTERNAL_bbf5387b_4_k_cu_62c8389a_68014cuda3std3__441_GLOBAL__N__bbf5387b_4_k_cu_62c8389a_68016ignoreE
	.align		8
        /*0038*/ 	.dword	_ZN39_INTERNAL_bbf5387b_4_k_cu_62c8389a_68014cuda3std3__419piecewise_constructE
	.align		8
        /*0040*/ 	.dword	_ZN39_INTERNAL_bbf5387b_4_k_cu_62c8389a_68014cuda3std3__48in_placeE
	.align		8
        /*0048*/ 	.dword	_ZN39_INTERNAL_bbf5387b_4_k_cu_62c8389a_68014cuda3std6ranges3__45__cpo4swapE
	.align		8
        /*0050*/ 	.dword	_ZN39_INTERNAL_bbf5387b_4_k_cu_62c8389a_68014cuda3std6ranges3__45__cpo9iter_moveE
	.align		8
        /*0058*/ 	.dword	_ZN39_INTERNAL_bbf5387b_4_k_cu_62c8389a_68014cute7productE
	.align		8
        /*0060*/ 	.dword	_ZN39_INTERNAL_bbf5387b_4_k_cu_62c8389a_68014cute1_E
	.align		8
        /*0068*/ 	.dword	$str$22
	.align		8
        /*0070*/ 	.dword	$str$23


//--------------------- .text._ZN7cutlass13device_kernelINS_4gemm6kernel13GemmUniversalIN4cute5tupleIJiiiiEEENS1_10collective13CollectiveMmaINS1_34MainloopSm90TmaGmmaWarpSpecializedILi5ENS5_IJNS4_1CILi2EEENSA_ILi1EEESC_EEENS1_35KernelTmaWarpSpecializedCooperativeEEENS5_IJNSA_ILi128EEESG_NSA_ILi64EEEEEENS_10tfloat32_tENS5_IJlSC_lEEESJ_SK_NS4_8TiledMMAINS4_8MMA_AtomIJNS4_4SM904GMMA30MMA_64x128x8_F32TF32TF32_SS_TNILNSO_7ScaleInE1ELSQ_1EEEEEENS4_6LayoutISD_NS5_IJSC_NSA_ILi0EEESU_EEEEENS5_IJNS4_10UnderscoreESX_SX_EEEEENS4_13SM90_TMA_LOADENS4_14ComposedLayoutINS4_7SwizzleILi3ELi4ELi3EEENS4_18smem_ptr_flag_bitsILi32EEENST_INS5_IJNSA_ILi8EEENSA_ILi32EEEEEENS5_IJS17_SC_EEEEEEEvNS4_8identityENS4_23SM90_TMA_LOAD_MULTICASTES1B_vS1C_EENS_8epilogue10collective6detail29Sm90TmaWarpSpecializedAdapterINS1G_15DefaultEpilogueISJ_SK_SK_NS1F_6thread17LinearCombinationISJ_Li1EffLNS1K_9ScaleType4KindE0ELNS_15FloatRoundStyleE2ESJ_EENS1_15EpilogueDefaultEEEEEvvEEEEvNT_6ParamsE --------------------------
	.section	.text._ZN7cutlass13device_kernelINS_4gemm6kernel13GemmUniversalIN4cute5tupleIJiiiiEEENS1_10collective13CollectiveMmaINS1_34MainloopSm90TmaGmmaWarpSpecializedILi5ENS5_IJNS4_1CILi2EEENSA_ILi1EEESC_EEENS1_35KernelTmaWarpSpecializedCooperativeEEENS5_IJNSA_ILi128EEESG_NSA_ILi64EEEEEENS_10tfloat32_tENS5_IJlSC_lEEESJ_SK_NS4_8TiledMMAINS4_8MMA_AtomIJNS4_4SM904GMMA30MMA_64x128x8_F32TF32TF32_SS_TNILNSO_7ScaleInE1ELSQ_1EEEEEENS4_6LayoutISD_NS5_IJSC_NSA_ILi0EEESU_EEEEENS5_IJNS4_10UnderscoreESX_SX_EEEEENS4_13SM90_TMA_LOADENS4_14ComposedLayoutINS4_7SwizzleILi3ELi4ELi3EEENS4_18smem_ptr_flag_bitsILi32EEENST_INS5_IJNSA_ILi8EEENSA_ILi32EEEEEENS5_IJS17_SC_EEEEEEEvNS4_8identityENS4_23SM90_TMA_LOAD_MULTICASTES1B_vS1C_EENS_8epilogue10collective6detail29Sm90TmaWarpSpecializedAdapterINS1G_15DefaultEpilogueISJ_SK_SK_NS1F_6thread17LinearCombinationISJ_Li1EffLNS1K_9ScaleType4KindE0ELNS_15FloatRoundStyleE2ESJ_EENS1_15EpilogueDefaultEEEEEvvEEEEvNT_6ParamsE,"ax",@progbits
	.align	128
.text._ZN7cutlass13device_kernelINS_4gemm6kernel13GemmUniversalIN4cute5tupleIJiiiiEEENS1_10collective13CollectiveMmaINS1_34MainloopSm90TmaGmmaWarpSpecializedILi5ENS5_IJNS4_1CILi2EEENSA_ILi1EEESC_EEENS1_35KernelTmaWarpSpecializedCooperativeEEENS5_IJNSA_ILi128EEESG_NSA_ILi64EEEEEENS_10tfloat32_tENS5_IJlSC_lEEESJ_SK_NS4_8TiledMMAINS4_8MMA_AtomIJNS4_4SM904GMMA30MMA_64x128x8_F32TF32TF32_SS_TNILNSO_7ScaleInE1ELSQ_1EEEEEENS4_6LayoutISD_NS5_IJSC_NSA_ILi0EEESU_EEEEENS5_IJNS4_10UnderscoreESX_SX_EEEEENS4_13SM90_TMA_LOADENS4_14ComposedLayoutINS4_7SwizzleILi3ELi4ELi3EEENS4_18smem_ptr_flag_bitsILi32EEENST_INS5_IJNSA_ILi8EEENSA_ILi32EEEEEENS5_IJS17_SC_EEEEEEEvNS4_8identityENS4_23SM90_TMA_LOAD_MULTICASTES1B_vS1C_EENS_8epilogue10collective6detail29Sm90TmaWarpSpecializedAdapterINS1G_15DefaultEpilogueISJ_SK_SK_NS1F_6thread17LinearCombinationISJ_Li1EffLNS1K_9ScaleType4KindE0ELNS_15FloatRoundStyleE2ESJ_EENS1_15EpilogueDefaultEEEEEvvEEEEvNT_6ParamsE:
        .type           _ZN7cutlass13device_kernelINS_4gemm6kernel13GemmUniversalIN4cute5tupleIJiiiiEEENS1_10collective13CollectiveMmaINS1_34MainloopSm90TmaGmmaWarpSpecializedILi5ENS5_IJNS4_1CILi2EEENSA_ILi1EEESC_EEENS1_35KernelTmaWarpSpecializedCooperativeEEENS5_IJNSA_ILi128EEESG_NSA_ILi64EEEEEENS_10tfloat32_tENS5_IJlSC_lEEESJ_SK_NS4_8TiledMMAINS4_8MMA_AtomIJNS4_4SM904GMMA30MMA_64x128x8_F32TF32TF32_SS_TNILNSO_7ScaleInE1ELSQ_1EEEEEENS4_6LayoutISD_NS5_IJSC_NSA_ILi0EEESU_EEEEENS5_IJNS4_10UnderscoreESX_SX_EEEEENS4_13SM90_TMA_LOADENS4_14ComposedLayoutINS4_7SwizzleILi3ELi4ELi3EEENS4_18smem_ptr_flag_bitsILi32EEENST_INS5_IJNSA_ILi8EEENSA_ILi32EEEEEENS5_IJS17_SC_EEEEEEEvNS4_8identityENS4_23SM90_TMA_LOAD_MULTICASTES1B_vS1C_EENS_8epilogue10collective6detail29Sm90TmaWarpSpecializedAdapterINS1G_15DefaultEpilogueISJ_SK_SK_NS1F_6thread17LinearCombinationISJ_Li1EffLNS1K_9ScaleType4KindE0ELNS_15FloatRoundStyleE2ESJ_EENS1_15EpilogueDefaultEEEEEvvEEEEvNT_6ParamsE,@function
        .size           _ZN7cutlass13device_kernelINS_4gemm6kernel13GemmUniversalIN4cute5tupleIJiiiiEEENS1_10collective13CollectiveMmaINS1_34MainloopSm90TmaGmmaWarpSpecializedILi5ENS5_IJNS4_1CILi2EEENSA_ILi1EEESC_EEENS1_35KernelTmaWarpSpecializedCooperativeEEENS5_IJNSA_ILi128EEESG_NSA_ILi64EEEEEENS_10tfloat32_tENS5_IJlSC_lEEESJ_SK_NS4_8TiledMMAINS4_8MMA_AtomIJNS4_4SM904GMMA30MMA_64x128x8_F32TF32TF32_SS_TNILNSO_7ScaleInE1ELSQ_1EEEEEENS4_6LayoutISD_NS5_IJSC_NSA_ILi0EEESU_EEEEENS5_IJNS4_10UnderscoreESX_SX_EEEEENS4_13SM90_TMA_LOADENS4_14ComposedLayoutINS4_7SwizzleILi3ELi4ELi3EEENS4_18smem_ptr_flag_bitsILi32EEENST_INS5_IJNSA_ILi8EEENSA_ILi32EEEEEENS5_IJS17_SC_EEEEEEEvNS4_8identityENS4_23SM90_TMA_LOAD_MULTICASTES1B_vS1C_EENS_8epilogue10collective6detail29Sm90TmaWarpSpecializedAdapterINS1G_15DefaultEpilogueISJ_SK_SK_NS1F_6thread17LinearCombinationISJ_Li1EffLNS1K_9ScaleType4KindE0ELNS_15FloatRoundStyleE2ESJ_EENS1_15EpilogueDefaultEEEEEvvEEEEvNT_6ParamsE,(.L_x_199 - _ZN7cutlass13device_kernelINS_4gemm6kernel13GemmUniversalIN4cute5tupleIJiiiiEEENS1_10collective13CollectiveMmaINS1_34MainloopSm90TmaGmmaWarpSpecializedILi5ENS5_IJNS4_1CILi2EEENSA_ILi1EEESC_EEENS1_35KernelTmaWarpSpecializedCooperativeEEENS5_IJNSA_ILi128EEESG_NSA_ILi64EEEEEENS_10tfloat32_tENS5_IJlSC_lEEESJ_SK_NS4_8TiledMMAINS4_8MMA_AtomIJNS4_4SM904GMMA30MMA_64x128x8_F32TF32TF32_SS_TNILNSO_7ScaleInE1ELSQ_1EEEEEENS4_6LayoutISD_NS5_IJSC_NSA_ILi0EEESU_EEEEENS5_IJNS4_10UnderscoreESX_SX_EEEEENS4_13SM90_TMA_LOADENS4_14ComposedLayoutINS4_7SwizzleILi3ELi4ELi3EEENS4_18smem_ptr_flag_bitsILi32EEENST_INS5_IJNSA_ILi8EEENSA_ILi32EEEEEENS5_IJS17_SC_EEEEEEEvNS4_8identityENS4_23SM90_TMA_LOAD_MULTICASTES1B_vS1C_EENS_8epilogue10collective6detail29Sm90TmaWarpSpecializedAdapterINS1G_15DefaultEpilogueISJ_SK_SK_NS1F_6thread17LinearCombinationISJ_Li1EffLNS1K_9ScaleType4KindE0ELNS_15FloatRoundStyleE2ESJ_EENS1_15EpilogueDefaultEEEEEvvEEEEvNT_6ParamsE)
        .other          _ZN7cutlass13device_kernelINS_4gemm6kernel13GemmUniversalIN4cute5tupleIJiiiiEEENS1_10collective13CollectiveMmaINS1_34MainloopSm90TmaGmmaWarpSpecializedILi5ENS5_IJNS4_1CILi2EEENSA_ILi1EEESC_EEENS1_35KernelTmaWarpSpecializedCooperativeEEENS5_IJNSA_ILi128EEESG_NSA_ILi64EEEEEENS_10tfloat32_tENS5_IJlSC_lEEESJ_SK_NS4_8TiledMMAINS4_8MMA_AtomIJNS4_4SM904GMMA30MMA_64x128x8_F32TF32TF32_SS_TNILNSO_7ScaleInE1ELSQ_1EEEEEENS4_6LayoutISD_NS5_IJSC_NSA_ILi0EEESU_EEEEENS5_IJNS4_10UnderscoreESX_SX_EEEEENS4_13SM90_TMA_LOADENS4_14ComposedLayoutINS4_7SwizzleILi3ELi4ELi3EEENS4_18smem_ptr_flag_bitsILi32EEENST_INS5_IJNSA_ILi8EEENSA_ILi32EEEEEENS5_IJS17_SC_EEEEEEEvNS4_8identityENS4_23SM90_TMA_LOAD_MULTICASTES1B_vS1C_EENS_8epilogue10collective6detail29Sm90TmaWarpSpecializedAdapterINS1G_15DefaultEpilogueISJ_SK_SK_NS1F_6thread17LinearCombinationISJ_Li1EffLNS1K_9ScaleType4KindE0ELNS_15FloatRoundStyleE2ESJ_EENS1_15EpilogueDefaultEEEEEvvEEEEvNT_6ParamsE,@"STO_CUDA_ENTRY STV_DEFAULT"
_ZN7cutlass13device_kernelINS_4gemm6kernel13GemmUniversalIN4cute5tupleIJiiiiEEENS1_10collective13CollectiveMmaINS1_34MainloopSm90TmaGmmaWarpSpecializedILi5ENS5_IJNS4_1CILi2EEENSA_ILi1EEESC_EEENS1_35KernelTmaWarpSpecializedCooperativeEEENS5_IJNSA_ILi128EEESG_NSA_ILi64EEEEEENS_10tfloat32_tENS5_IJlSC_lEEESJ_SK_NS4_8TiledMMAINS4_8MMA_AtomIJNS4_4SM904GMMA30MMA_64x128x8_F32TF32TF32_SS_TNILNSO_7ScaleInE1ELSQ_1EEEEEENS4_6LayoutISD_NS5_IJSC_NSA_ILi0EEESU_EEEEENS5_IJNS4_10UnderscoreESX_SX_EEEEENS4_13SM90_TMA_LOADENS4_14ComposedLayoutINS4_7SwizzleILi3ELi4ELi3EEENS4_18smem_ptr_flag_bitsILi32EEENST_INS5_IJNSA_ILi8EEENSA_ILi32EEEEEENS5_IJS17_SC_EEEEEEEvNS4_8identityENS4_23SM90_TMA_LOAD_MULTICASTES1B_vS1C_EENS_8epilogue10collective6detail29Sm90TmaWarpSpecializedAdapterINS1G_15DefaultEpilogueISJ_SK_SK_NS1F_6thread17LinearCombinationISJ_Li1EffLNS1K_9ScaleType4KindE0ELNS_15FloatRoundStyleE2ESJ_EENS1_15EpilogueDefaultEEEEEvvEEEEvNT_6ParamsE:
[----:B------:R-:W0:Y:S01]  /*0000*/  LDC R1, c[0x0][0x28] ;  /* 0x00000a00ff017b82 */ /* 0x000e220000000800 */
[----:B------:R-:W1:Y:S01]  /*0010*/  S2R R95, SR_TID.X ;  /* 0x00000000005f7919 */ /* 0x000e620000002100 */
[----:B------:R-:W-:Y:S01]  /*0020*/  ELECT P0, URZ, PT ;  /* 0x00000000003f782f */ /* 0x000fe20003800000 */
[----:B------:R-:W-:Y:S01]  /*0030*/  BSSY B0, `(.L_x_0) ;  /* 0x000000f000007945 */ /* 0x000fe20003800000 */
[--C-:B-1----:R-:W-:Y:S02]  /*0040*/  SHF.R.U32.HI R0, RZ, 0x5, R95.reuse ;  /* 0x00000005ff007819 */ /* 0x102fe4000001165f */
[----:B------:R-:W-:-:S03]  /*0050*/  SHF.R.U32.HI R7, RZ, 0x7, R95 ;  /* 0x00000007ff077819 */ /* 0x000fc6000001165f */
[----:B------:R-:W1:Y:S04]  /*0060*/  SHFL.IDX PT, R3, R0, RZ, 0x1f ;  /* 0x00001fff00037589 */ /* 0x000e6800000e0000 */
[----:B------:R2:W3:Y:S01]  /*0070*/  SHFL.IDX PT, R2, R7, RZ, 0x1f ;  /* 0x00001fff07027589 */ /* 0x0004e200000e0000 */
[----:B-1----:R-:W-:-:S13]  /*0080*/  ISETP.NE.OR P0, PT, R3, RZ, !P0 ;  /* 0x000000ff0300720c */ /* 0x002fda0004705670 */
[----:B0-23--:R-:W-:Y:S05]  /*0090*/  @P0 BRA `(.L_x_1) ;  /* 0x0000000000200947 */ /* 0x00dfea0003800000 */
[----:B------:R-:W-:Y:S02]  /*00a0*/  ULDC.64 UR4, c[0x0][0x198] ;  /* 0x0000660000047ab9 */ /* 0x000fe40000000a00 */
[----:B------:R-:W-:Y:S02]  /*00b0*/  UIADD3 UR6, UP0, UR4, 0xf0, URZ ;  /* 0x000000f004067890 */ /* 0x000fe4000ff1e03f */
[----:B------:R-:W-:Y:S02]  /*00c0*/  UIADD3 UR4, UP1, UR4, 0x1f0, URZ ;  /* 0x000001f004047890 */ /* 0x000fe4000ff3e03f */
[----:B------:R-:W-:Y:S02]  /*00d0*/  UIADD3.X UR7, URZ, UR5, URZ, UP0, !UPT ;  /* 0x000000053f077290 */ /* 0x000fe400087fe43f */
[----:B------:R-:W-:-:S07]  /*00e0*/  UIADD3.X UR5, URZ, UR5, URZ, UP1, !UPT ;  /* 0x000000053f057290 */ /* 0x000fce0008ffe43f */
[----:B------:R0:W-:Y:S02]  /*00f0*/  UTMACCTL.PF [UR6] ;  /* 0x00000000060079b9 */ /* 0x0001e40008040000 */
[----:B------:R0:W-:Y:S02]  /*0100*/  UTMACCTL.PF [UR4] ;  /* 0x00000000040079b9 */ /* 0x0001e40008040000 */
[----:B0-----:R-:W-:Y:S01]  /*0110*/  NOP ;  /* 0x0000000000007918 */ /* 0x001fe20000000000 */
.L_x_1:
[----:B------:R-:W-:Y:S05]  /*0120*/  BSYNC B0 ;  /* 0x0000000000007941 */ /* 0x000fea0003800000 */
.L_x_0:
[----:B------:R-:W0:Y:S02]  /*0130*/  SHFL.IDX PT, R5, R0, RZ, 0x1f ;  /* 0x00001fff00057589 */ /* 0x000e2400000e0000 */
[----:B0-----:R-:W-:-:S13]  /*0140*/  ISETP.NE.AND P0, PT, R5, RZ, PT ;  /* 0x000000ff0500720c */ /* 0x001fda0003f05270 */
[----:B------:R-:W-:Y:S05]  /*0150*/  @P0 BRA `(.L_x_2) ;  /* 0x0000000000600947 */ /* 0x000fea0003800000 */
[----:B------:R-:W0:Y:S01]  /*0160*/  S2UR UR8, SR_CgaCtaId ;  /* 0x00000000000879c3 */ /* 0x000e220000008800 */
[----:B------:R-:W-:Y:S01]  /*0170*/  UMOV UR4, 0x400 ;  /* 0x0000040000047882 */ /* 0x000fe20000000000 */
[----:B------:R-:W-:Y:S01]  /*0180*/  UMOV UR5, 0x1 ;  /* 0x0000000100057882 */ /* 0x000fe20000000000 */
[----:B------:R-:W-:Y:S01]  /*0190*/  UMOV UR6, 0x4 ;  /* 0x0000000400067882 */ /* 0x000fe20000000000 */
[----:B------:R-:W-:Y:S01]  /*01a0*/  ELECT P0, URZ, PT ;  /* 0x00000000003f782f */ /* 0x000fe20003800000 */
[----:B------:R-:W-:-:S04]  /*01b0*/  UIADD3 UR6, -UR6, 0x100000, URZ ;  /* 0x0010000006067890 */ /* 0x000fc8000fffe13f */
[----:B------:R-:W-:Y:S02]  /*01c0*/  USHF.L.U32 UR7, UR6, 0xb, URZ ;  /* 0x0000000b06077899 */ /* 0x000fe4000800063f */
[----:B------:R-:W-:Y:S02]  /*01d0*/  USHF.L.U32 UR6, UR6, 0x1, URZ ;  /* 0x0000000106067899 */ /* 0x000fe4000800063f */
[----:B0-----:R-:W-:Y:S02]  /*01e0*/  ULEA UR8, UR8, UR4, 0x18 ;  /* 0x0000000408087291 */ /* 0x001fe4000f8ec03f */
[----:B------:R-:W-:-:S04]  /*01f0*/  UIADD3 UR4, -UR5, 0x100000, URZ ;  /* 0x0010000005047890 */ /* 0x000fc8000fffe13f */
[----:B------:R-:W-:Y:S02]  /*0200*/  USHF.L.U32 UR5, UR4, 0xb, URZ ;  /* 0x0000000b04057899 */ /* 0x000fe4000800063f */
[----:B------:R-:W-:Y:S01]  /*0210*/  USHF.L.U32 UR4, UR4, 0x1, URZ ;  /* 0x0000000104047899 */ /* 0x000fe2000800063f */
[----:B------:R-:W0:Y:S11]  /*0220*/  FENCE.VIEW.ASYNC.S ;  /* 0x00000000000073c6 */ /* 0x000e360000000000 */
[----:B0-----:R0:W1:Y:S01]  /*0230*/  SYNCS.EXCH.64 URZ, [UR8], UR4 ;  /* 0x00000004083f75b2 */ /* 0x0010620008000100 */
[----:B------:R0:W2:Y:S01]  /*0240*/  SYNCS.EXCH.64 URZ, [UR8+0x28], UR6 ;  /* 0x00002806083f75b2 */ /* 0x0000a20008000100 */
[----:B------:R0:W3:Y:S01]  /*0250*/  SYNCS.EXCH.64 URZ, [UR8+0x8], UR4 ;  /* 0x00000804083f75b2 */ /* 0x0000e20008000100 */
[----:B------:R0:W4:Y:S01]  /*0260*/  SYNCS.EXCH.64 URZ, [UR8+0x30], UR6 ;  /* 0x00003006083f75b2 */ /* 0x0001220008000100 */
[----:B------:R0:W0:Y:S01]  /*0270*/  SYNCS.EXCH.64 URZ, [UR8+0x10], UR4 ;  /* 0x00001004083f75b2 */ /* 0x0000220008000100 */
[----:B------:R0:W0:Y:S01]  /*0280*/  SYNCS.EXCH.64 URZ, [UR8+0x38], UR6 ;  /* 0x00003806083f75b2 */ /* 0x0000220008000100 */
[----:B------:R0:W0:Y:S01]  /*0290*/  SYNCS.EXCH.64 URZ, [UR8+0x18], UR4 ;  /* 0x00001804083f75b2 */ /* 0x0000220008000100 */
[----:B------:R0:W0:Y:S01]  /*02a0*/  SYNCS.EXCH.64 URZ, [UR8+0x40], UR6 ;  /* 0x00004006083f75b2 */ /* 0x0000220008000100 */
[----:B------:R0:W0:Y:S01]  /*02b0*/  SYNCS.EXCH.64 URZ, [UR8+0x20], UR4 ;  /* 0x00002004083f75b2 */ /* 0x0000220008000100 */
[----:B------:R0:W0:Y:S01]  /*02c0*/  SYNCS.EXCH.64 URZ, [UR8+0x48], UR6 ;  /* 0x00004806083f75b2 */ /* 0x0000220008000100 */
[----:B------:R-:W-:Y:S01]  /*02d0*/  NOP ;  /* 0x0000000000007918 */ /* 0x000fe20000000000 */
.L_x_2:
[----:B------:R-:W-:Y:S01]  /*02e0*/  SHF.R.S32.HI R4, RZ, 0x1f, R95 ;  /* 0x0000001fff047819 */ /* 0x000fe2000001145f */
[----:B------:R-:W5:Y:S01]  /*02f0*/  SHFL.IDX PT, R0, R0, RZ, 0x1f ;  /* 0x00001fff00007589 */ /* 0x000f6200000e0000 */
[----:B0-----:R-:W0:Y:S01]  /*0300*/  S2UR UR8, SR_CTAID.X ;  /* 0x00000000000879c3 */ /* 0x001e220000002500 */
[----:B------:R-:W-:Y:S02]  /*0310*/  ELECT P0, URZ, PT ;  /* 0x00000000003f782f */ /* 0x000fe40003800000 */
[----:B------:R-:W-:Y:S01]  /*0320*/  LEA.HI R4, R4, R95, RZ, 0x7 ;  /* 0x0000005f04047211 */ /* 0x000fe200078f38ff */
[----:B------:R-:W-:Y:S01]  /*0330*/  ULDC UR4, c[0x0][0x150] ;  /* 0x0000540000047ab9 */ /* 0x000fe20000000800 */
[----:B------:R-:W-:Y:S01]  /*0340*/  SHF.R.S32.HI R6, RZ, 0x1f, R5 ;  /* 0x0000001fff067819 */ /* 0x000fe20000011405 */
[----:B------:R-:W-:Y:S01]  /*0350*/  NOP ;  /* 0x0000000000007918 */ /* 0x000fe20000000000 */
[----:B------:R-:W-:Y:S01]  /*0360*/  LOP3.LUT R4, R4, 0xffffff80, RZ, 0xc0, !PT ;  /* 0xffffff8004047812 */ /* 0x000fe200078ec0ff */
[----:B------:R-:W-:Y:S01]  /*0370*/  NOP ;  /* 0x0000000000007918 */ /* 0x000fe20000000000 */
[----:B------:R-:W-:Y:S01]  /*0380*/  LEA.HI R6, R6, R5, RZ, 0x2 ;  /* 0x0000000506067211 */ /* 0x000fe200078f10ff */
[----:B------:R-:W1:Y:S01]  /*0390*/  LDC R11, c[0x0][0x144] ;  /* 0x00005100ff0b7b82 */ /* 0x000e620000000800 */
[----:B------:R-:W-:Y:S01]  /*03a0*/  IMAD.MOV.U32 R22, RZ, RZ, 0x1 ;  /* 0x00000001ff167424 */ /* 0x000fe200078e00ff */
[----:B------:R-:W-:Y:S01]  /*03b0*/  ISETP.NE.AND P3, PT, R2, RZ, PT ;  /* 0x000000ff0200720c */ /* 0x000fe20003f65270 */
[----:B------:R-:W-:Y:S01]  /*03c0*/  IMAD.IADD R8, R95, 0x1, -R4 ;  /* 0x000000015f087824 */ /* 0x000fe200078e0a04 */
[----:B------:R-:W-:Y:S01]  /*03d0*/  LOP3.LUT R6, R6, 0x3ffffffc, RZ, 0xc0, !PT ;  /* 0x3ffffffc06067812 */ /* 0x000fe200078ec0ff */
[----:B------:R-:W2:Y:S03]  /*03e0*/  S2R R4, SR_CTAID.Y ;  /* 0x0000000000047919 */ /* 0x000ea60000002600 */
[----:B------:R-:W-:Y:S01]  /*03f0*/  SHF.R.S32.HI R9, RZ, 0x1f, R8 ;  /* 0x0000001fff097819 */ /* 0x000fe20000011408 */
[----:B------:R-:W-:Y:S01]  /*0400*/  IMAD.IADD R6, R5, 0x1, -R6 ;  /* 0x0000000105067824 */ /* 0x000fe200078e0a06 */
[----:B------:R-:W3:Y:S02]  /*0410*/  LDC R13, c[0x0][0x140] ;  /* 0x00005000ff0d7b82 */ /* 0x000ee40000000800 */
[----:B------:R-:W-:-:S02]  /*0420*/  LEA.HI R9, R9, R8, RZ, 0x3 ;  /* 0x0000000809097211 */ /* 0x000fc400078f18ff */
[----:B-----5:R-:W-:Y:S02]  /*0430*/  ISETP.NE.OR P0, PT, R0, RZ, !P0 ;  /* 0x000000ff0000720c */ /* 0x020fe40004705670 */
[--C-:B------:R-:W-:Y:S02]  /*0440*/  SHF.R.S32.HI R0, RZ, 0x3, R9.reuse ;  /* 0x00000003ff007819 */ /* 0x100fe40000011409 */
[----:B0-----:R-:W-:Y:S02]  /*0450*/  I2FP.F32.U32 R10, UR8 ;  /* 0x00000008000a7c45 */ /* 0x001fe40008201000 */
[----:B------:R-:W-:-:S03]  /*0460*/  SHF.R.S32.HI R9, RZ, 0x1f, R9 ;  /* 0x0000001fff097819 */ /* 0x000fc60000011409 */
[----:B------:R-:W-:Y:S01]  /*0470*/  FMUL R10, R10, UR4 ;  /* 0x000000040a0a7c20 */ /* 0x000fe20008400000 */
[----:B------:R-:W-:Y:S01]  /*0480*/  LEA.HI R9, R9, R0, RZ, 0x2 ;  /* 0x0000000009097211 */ /* 0x000fe200078f10ff */
[----:B------:R-:W-:Y:S02]  /*0490*/  ULDC UR4, c[0x0][0x154] ;  /* 0x0000550000047ab9 */ /* 0x000fe40000000800 */
[----:B------:R-:W-:Y:S01]  /*04a0*/  VOTEU.ALL UP0, P0 ;  /* 0x00000000003f7886 */ /* 0x000fe20000000000 */
[----:B------:R-:W-:Y:S01]  /*04b0*/  LOP3.LUT R9, R9, 0xfffffffc, RZ, 0xc0, !PT ;  /* 0xfffffffc09097812 */ /* 0x000fe200078ec0ff */
[----:B------:R-:W0:Y:S01]  /*04c0*/  F2I.U32.TRUNC.NTZ R10, R10 ;  /* 0x0000000a000a7305 */ /* 0x000e22000020f000 */
[----:B------:R-:W-:Y:S02]  /*04d0*/  VOTEU.ALL UP1, P0 ;  /* 0x00000000003f7886 */ /* 0x000fe40000020000 */
[----:B------:R-:W5:Y:S01]  /*04e0*/  @!UP0 S2UR UR7, SR_CgaCtaId ;  /* 0x00000000000789c3 */ /* 0x000f620000008800 */
[----:B------:R-:W-:Y:S01]  /*04f0*/  IMAD.IADD R9, R0, 0x1, -R9 ;  /* 0x0000000100097824 */ /* 0x000fe200078e0a09 */
[----:B------:R-:W-:Y:S01]  /*0500*/  SHF.R.S32.HI R0, RZ, 0x1f, R3 ;  /* 0x0000001fff007819 */ /* 0x000fe20000011403 */
[----:B------:R-:W-:Y:S01]  /*0510*/  @!UP0 UMOV UR6, 0x400 ;  /* 0x0000040000068882 */ /* 0x000fe20000000000 */
[----:B---3--:R-:W-:Y:S01]  /*0520*/  ISETP.EQ.U32.AND P2, PT, R13, 0x1, PT ;  /* 0x000000010d00780c */ /* 0x008fe20003f42070 */
[----:B------:R-:W-:Y:S01]  /*0530*/  IMAD R19, R6, 0x4, R9 ;  /* 0x0000000406137824 */ /* 0x000fe200078e0209 */
[----:B--2---:R-:W-:-:S02]  /*0540*/  I2FP.F32.U32 R12, R4 ;  /* 0x00000004000c7245 */ /* 0x004fc40000201000 */
[----:B------:R-:W2:Y:S01]  /*0550*/  LDC R9, c[0x0][0x148] ;  /* 0x00005200ff097b82 */ /* 0x000ea20000000800 */
[----:B------:R-:W-:Y:S02]  /*0560*/  LEA.HI R0, R0, R3, RZ, 0x2 ;  /* 0x0000000300007211 */ /* 0x000fe400078f10ff */
[----:B------:R-:W-:Y:S01]  /*0570*/  LEA.HI R6, R19, R19, RZ, 0x1 ;  /* 0x0000001313067211 */ /* 0x000fe200078f08ff */
[----:B0-----:R-:W-:Y:S02]  /*0580*/  IMAD.MOV R14, RZ, RZ, -R10 ;  /* 0x000000ffff0e7224 */ /* 0x001fe400078e0a0a */
[----:B------:R-:W-:Y:S01]  /*0590*/  FMUL R12, R12, UR4 ;  /* 0x000000040c0c7c20 */ /* 0x000fe20008400000 */
[----:B------:R-:W-:Y:S01]  /*05a0*/  LOP3.LUT R0, R0, 0xfffffffc, RZ, 0xc0, !PT ;  /* 0xfffffffc00007812 */ /* 0x000fe200078ec0ff */
[----:B------:R-:W-:Y:S01]  /*05b0*/  UMOV UR4, 0x20 ;  /* 0x0000002000047882 */ /* 0x000fe20000000000 */
[----:B------:R-:W-:Y:S01]  /*05c0*/  LOP3.LUT R10, R6, 0xfffffffe, RZ, 0xc0, !PT ;  /* 0xfffffffe060a7812 */ /* 0x000fe200078ec0ff */
[----:B-1----:R-:W-:Y:S01]  /*05d0*/  IMAD R6, R11, R14, UR8 ;  /* 0x000000080b067e24 */ /* 0x002fe2000f8e020e */
[----:B------:R-:W-:-:S04]  /*05e0*/  @!UP0 UIADD3 UR4, -UR4, 0x100000, URZ ;  /* 0x0010000004048890 */ /* 0x000fc8000fffe13f */
[----:B------:R-:W-:Y:S02]  /*05f0*/  @!UP0 USHF.L.U32 UR5, UR4, 0xb, URZ ;  /* 0x0000000b04058899 */ /* 0x000fe4000800063f */
[----:B------:R-:W-:Y:S01]  /*0600*/  @!UP0 USHF.L.U32 UR4, UR4, 0x1, URZ ;  /* 0x0000000104048899 */ /* 0x000fe2000800063f */
[----:B------:R-:W0:Y:S01]  /*0610*/  F2I.U32.TRUNC.NTZ R12, R12 ;  /* 0x0000000c000c7305 */ /* 0x000e22000020f000 */
[----:B------:R-:W-:Y:S02]  /*0620*/  IMAD.IADD R3, R3, 0x1, -R0 ;  /* 0x0000000103037824 */ /* 0x000fe400078e0a00 */
[C---:B------:R-:W-:Y:S02]  /*0630*/  IMAD.IADD R11, R19.reuse, 0x1, -R10 ;  /* 0x00000001130b7824 */ /* 0x040fe400078e0a0a */
[----:B------:R-:W-:Y:S01]  /*0640*/  IMAD.SHL.U32 R10, R19, 0x4, RZ ;  /* 0x00000004130a7824 */ /* 0x000fe200078e00ff */
[----:B-----5:R-:W-:Y:S01]  /*0650*/  @!UP0 ULEA UR6, UR7, UR6, 0x18 ;  /* 0x0000000607068291 */ /* 0x020fe2000f8ec03f */
[----:B------:R-:W-:Y:S01]  /*0660*/  ISETP.NE.AND P1, PT, R3, 0x3, PT ;  /* 0x000000030300780c */ /* 0x000fe20003f25270 */
[----:B------:R-:W-:Y:S01]  /*0670*/  VOTEU.ALL UP0, P0 ;  /* 0x00000000003f7886 */ /* 0x000fe20000000000 */
[----:B------:R-:W-:-:S02]  /*0680*/  ISETP.NE.AND P4, PT, R11, R6, PT ;  /* 0x000000060b00720c */ /* 0x000fc40003f85270 */
[----:B------:R-:W-:Y:S02]  /*0690*/  LOP3.LUT R19, R19, 0xc, R10, 0x78, !PT ;  /* 0x0000000c13137812 */ /* 0x000fe400078e780a */
[----:B------:R-:W-:Y:S01]  /*06a0*/  LOP3.LUT P0, RZ, R8, 0x7, RZ, 0xc0, !PT ;  /* 0x0000000708ff7812 */ /* 0x000fe2000780c0ff */
[C---:B------:R-:W-:Y:S01]  /*06b0*/  VIADD R8, R2.reuse, 0xffffffff ;  /* 0xffffffff02087836 */ /* 0x040fe20000000000 */
[----:B------:R-:W-:Y:S01]  /*06c0*/  ISETP.EQ.OR P1, PT, R3, RZ, !P1 ;  /* 0x000000ff0300720c */ /* 0x000fe20004f22670 */
[----:B0-----:R-:W-:Y:S01]  /*06d0*/  IMAD.MOV R23, RZ, RZ, -R12 ;  /* 0x000000ffff177224 */ /* 0x001fe200078e0a0c */
[----:B------:R-:W-:Y:S01]  /*06e0*/  ISETP.LT.U32.AND P0, PT, R19, 0x2, !P0 ;  /* 0x000000021300780c */ /* 0x000fe20004701070 */
[----:B------:R-:W0:Y:S02]  /*06f0*/  FENCE.VIEW.ASYNC.S ;  /* 0x00000000000073c6 */ /* 0x000e240000000000 */
[----:B0-----:R0:W1:Y:S01]  /*0700*/  @!UP0 SYNCS.EXCH.64 URZ, [UR6+0x60], UR4 ;  /* 0x00006004063f85b2 */ /* 0x0010620008000100 */
[----:B------:R-:W-:Y:S01]  /*0710*/  ISETP.EQ.AND P1, PT, R2, RZ, P1 ;  /* 0x000000ff0200720c */ /* 0x000fe20000f22270 */
[----:B--2---:R-:W-:Y:S01]  /*0720*/  IMAD R11, R9, R23, R4 ;  /* 0x00000017090b7224 */ /* 0x004fe200078e0204 */
[----:B------:R-:W-:-:S02]  /*0730*/  ISETP.GE.U32.AND P6, PT, R8, 0x2, PT ;  /* 0x000000020800780c */ /* 0x000fc40003fc6070 */
[----:B------:R-:W-:Y:S02]  /*0740*/  @P4 LEA.HI R0, R19, R19, RZ, 0x1 ;  /* 0x0000001313004211 */ /* 0x000fe400078f08ff */
[----:B------:R-:W-:Y:S02]  /*0750*/  SEL R18, RZ, 0x1, !P1 ;  /* 0x00000001ff127807 */ /* 0x000fe40004800000 */
[----:B------:R-:W-:Y:S02]  /*0760*/  @P4 SHF.R.S32.HI R0, RZ, 0x1, R0 ;  /* 0x00000001ff004819 */ /* 0x000fe40000011400 */
[----:B------:R-:W-:Y:S02]  /*0770*/  SEL R18, R18, 0x2, P6 ;  /* 0x0000000212127807 */ /* 0x000fe40003000000 */
[----:B------:R-:W-:Y:S02]  /*0780*/  @P4 ISETP.NE.AND P5, PT, R0, R11, PT ;  /* 0x0000000b0000420c */ /* 0x000fe40003fa5270 */
[----:B------:R-:W-:Y:S01]  /*0790*/  SEL R11, RZ, 0x1, !P0 ;  /* 0x00000001ff0b7807 */ /* 0x000fe20004000000 */
[----:B------:R0:W2:Y:S01]  /*07a0*/  @!UP1 SYNCS.EXCH.64 URZ, [UR6+0x68], UR4 ;  /* 0x00006804063f95b2 */ /* 0x0000a20008000100 */
[----:B------:R-:W-:Y:S01]  /*07b0*/  @P4 SEL R22, RZ, 0x1, P5 ;  /* 0x00000001ff164807 */ /* 0x000fe20002800000 */
[----:B------:R-:W-:Y:S01]  /*07c0*/  NOP ;  /* 0x0000000000007918 */ /* 0x000fe20000000000 */
[----:B------:R-:W-:-:S02]  /*07d0*/  LOP3.LUT R0, R95, 0x7f, RZ, 0xc0, !PT ;  /* 0x0000007f5f007812 */ /* 0x000fc400078ec0ff */
[----:B------:R-:W-:Y:S01]  /*07e0*/  LOP3.LUT R22, R22, R11, RZ, 0xc0, !PT ;  /* 0x0000000b16167212 */ /* 0x000fe200078ec0ff */
[----:B01----:R-:W-:Y:S06]  /*07f0*/  @!P2 BRA `(.L_x_3) ;  /* 0x000000000008a947 */ /* 0x003fec0003800000 */
[----:B--2-4-:R-:W-:Y:S01]  /*0800*/  UCGABAR_ARV ;  /* 0x00000000000079c7 */ /* 0x014fe20008000000 */
[----:B------:R-:W-:Y:S05]  /*0810*/  BRA `(.L_x_4) ;  /* 0x0000000000047947 */ /* 0x000fea0003800000 */
.L_x_3:
[----:B--2-4-:R-:W-:Y:S01]  /*0820*/  NOP ;  /* 0x0000000000007918 */ /* 0x014fe20000000000 */
.L_x_4:
[----:B------:R-:W0:Y:S01]  /*0830*/  LDC R2, c[0x0][0x65c] ;  /* 0x00019700ff027b82 */ /* 0x000e220000000800 */
[----:B------:R-:W-:Y:S02]  /*0840*/  IMAD.U32 R10, RZ, RZ, UR8 ;  /* 0x00000008ff0a7e24 */ /* 0x000fe4000f8e00ff */
[----:B------:R-:W-:Y:S01]  /*0850*/  IMAD.MOV.U32 R11, RZ, RZ, RZ ;  /* 0x000000ffff0b7224 */ /* 0x000fe200078e00ff */
[----:B0-----:R-:W-:-:S04]  /*0860*/  ISETP.NE.AND P1, PT, R2, 0x1, PT ;  /* 0x000000010200780c */ /* 0x001fc80003f25270 */
[----:B------:R-:W-:-:S09]  /*0870*/  P2R R5, PR, RZ, 0x2 ;  /* 0x00000002ff057803 */ /* 0x000fd20000000000 */
[----:B------:R-:W0:Y:S01]  /*0880*/  @P1 LDC R17, c[0x0][0x10] ;  /* 0x00000400ff111b82 */ /* 0x000e220000000800 */
[----:B------:R-:W-:Y:S02]  /*0890*/  @P1 IMAD.MOV.U32 R5, RZ, RZ, RZ ;  /* 0x000000ffff051224 */ /* 0x000fe400078e00ff */
[----:B------:R-:W-:-:S05]  /*08a0*/  @P1 IMAD.MOV.U32 R15, RZ, RZ, RZ ;  /* 0x000000ffff0f1224 */ /* 0x000fca00078e00ff */
[----:B------:R-:W1:Y:S01]  /*08b0*/  @!P1 LDC R13, c[0x0][0xc] ;  /* 0x00000300ff0d9b82 */ /* 0x000e620000000800 */
[----:B------:R-:W-:Y:S01]  /*08c0*/  ULDC UR4, c[0x0][0xc] ;  /* 0x0000030000047ab9 */ /* 0x000fe20000000800 */
[----:B------:R-:W-:Y:S01]  /*08d0*/  ULDC UR5, c[0x0][0x10] ;  /* 0x0000040000057ab9 */ /* 0x000fe20000000800 */
[----:B------:R-:W-:Y:S01]  /*08e0*/  ULDC UR6, c[0x0][0x14] ;  /* 0x0000050000067ab9 */ /* 0x000fe20000000800 */
[----:B------:R-:W-:-:S04]  /*08f0*/  UIMAD.WIDE.U32 UR4, UR4, UR5, URZ ;  /* 0x00000005040472a5 */ /* 0x000fc8000f8e003f */
[----:B------:R-:W-:Y:S02]  /*0900*/  UIMAD.WIDE.U32 UR38, UR4, UR6, URZ ;  /* 0x00000006042672a5 */ /* 0x000fe4000f8e003f */
[----:B------:R-:W-:-:S04]  /*0910*/  UIMAD UR41, UR5, UR6, URZ ;  /* 0x00000006052972a4 */ /* 0x000fc8000f8e023f */
[----:B------:R-:W-:Y:S01]  /*0920*/  UIADD3 UR41, UR39, UR41, URZ ;  /* 0x0000002927297290 */ /* 0x000fe2000fffe03f */
[----:B0-----:R-:W-:-:S04]  /*0930*/  @P1 IMAD.WIDE.U32 R16, R17, UR8, R4 ;  /* 0x0000000811101c25 */ /* 0x001fc8000f8e0004 */
[----:B------:R-:W-:Y:S02]  /*0940*/  @P1 IMAD.IADD R17, R17, 0x1, R15 ;  /* 0x0000000111111824 */ /* 0x000fe400078e020f */
[----:B-1----:R-:W-:-:S04]  /*0950*/  @!P1 IMAD.WIDE.U32 R10, R4, R13, R10 ;  /* 0x0000000d040a9225 */ /* 0x002fc800078e000a */
[----:B------:R-:W-:Y:S02]  /*0960*/  @!P1 IMAD.MOV.U32 R16, RZ, RZ, R10 ;  /* 0x000000ffff109224 */ /* 0x000fe400078e000a */
[----:B------:R-:W-:Y:S01]  /*0970*/  @!P1 IMAD.MOV.U32 R17, RZ, RZ, R11 ;  /* 0x000000ffff119224 */ /* 0x000fe200078e000b */
[----:B------:R-:W-:Y:S06]  /*0980*/  @!P2 BRA `(.L_x_5) ;  /* 0x00000000000ca947 */ /* 0x000fec0003800000 */
[----:B------:R-:W-:Y:S01]  /*0990*/  UCGABAR_WAIT ;  /* 0x0000000000007dc7 */ /* 0x000fe20008000000 */
[----:B------:R-:W-:Y:S01]  /*09a0*/  CCTL.IVALL ;  /* 0x00000000ff00798f */ /* 0x000fe20002000000 */
[----:B------:R-:W-:Y:S05]  /*09b0*/  BRA `(.L_x_6) ;  /* 0x0000000000047947 */ /* 0x000fea0003800000 */
.L_x_5:
[----:B------:R-:W-:Y:S06]  /*09c0*/  BAR.SYNC.DEFER_BLOCKING 0x0 ;  /* 0x0000000000007b1d */ /* 0x000fec0000010000 */
.L_x_6:
[----:B------:R-:W-:Y:S05]  /*09d0*/  @!P3 BRA `(.L_x_7) ;  /* 0x00000060007cb947 */ /* 0x000fea0003800000 */
[----:B------:R-:W-:-:S13]  /*09e0*/  ISETP.GT.U32.AND P0, PT, R8, 0x1, PT ;  /* 0x000000010800780c */ /* 0x000fda0003f04070 */
[----:B------:R-:W-:Y:S05]  /*09f0*/  @P0 EXIT ;  /* 0x000000000000094d */ /* 0x000fea0003800000 */
[----:B------:R-:W-:Y:S01]  /*0a00*/  ULDC.64 UR4, c[0x0][0x650] ;  /* 0x0001940000047ab9 */ /* 0x000fe20000000a00 */
[----:B------:R-:W-:Y:S01]  /*0a10*/  PRMT R3, RZ, 0x7610, R3 ;  /* 0x00007610ff037816 */ /* 0x000fe20000000003 */
[----:B------:R-:W-:Y:S01]  /*0a20*/  IMAD.MOV.U32 R103, RZ, RZ, -0x1 ;  /* 0xffffffffff677424 */ /* 0x000fe200078e00ff */
[----:B------:R-:W-:Y:S01]  /*0a30*/  ISETP.GE.U32.AND P0, PT, R16, UR4, PT ;  /* 0x0000000410007c0c */ /* 0x000fe2000bf06070 */
[----:B------:R-:W-:Y:S02]  /*0a40*/  IMAD.MOV.U32 R100, RZ, RZ, -0x1 ;  /* 0xffffffffff647424 */ /* 0x000fe400078e00ff */
[----:B------:R-:W-:Y:S01]  /*0a50*/  IMAD.MOV.U32 R101, RZ, RZ, -0x1 ;  /* 0xffffffffff657424 */ /* 0x000fe200078e00ff */
[----:B------:R-:W-:-:S13]  /*0a60*/  ISETP.GE.U32.AND.EX P0, PT, R17, UR5, PT, P0 ;  /* 0x0000000511007c0c */ /* 0x000fda000bf06100 */
[----:B------:R-:W-:Y:S05]  /*0a70*/  @P0 BRA `(.L_x_8) ;  /* 0x0000000400280947 */ /* 0x000fea0003800000 */
[----:B------:R-:W0:Y:S01]  /*0a80*/  LDC.64 R24, c[0x0][0x628] ;  /* 0x00018a00ff187b82 */ /* 0x000e220000000a00 */
[----:B------:R-:W-:Y:S02]  /*0a90*/  IMAD.MOV.U32 R10, RZ, RZ, R16 ;  /* 0x000000ffff0a7224 */ /* 0x000fe400078e0010 */
[----:B------:R-:W-:-:S05]  /*0aa0*/  IMAD.MOV.U32 R11, RZ, RZ, R17 ;  /* 0x000000ffff0b7224 */ /* 0x000fca00078e0011 */
[----:B------:R-:W1:Y:S08]  /*0ab0*/  LDC R8, c[0x0][0x630] ;  /* 0x00018c00ff087b82 */ /* 0x000e700000000800 */
[----:B------:R-:W2:Y:S01]  /*0ac0*/  LDC.64 R26, c[0x0][0x620] ;  /* 0x00018800ff1a7b82 */ /* 0x000ea20000000a00 */
[----:B0-----:R-:W-:-:S04]  /*0ad0*/  ISETP.NE.U32.AND P0, PT, R24, RZ, PT ;  /* 0x000000ff1800720c */ /* 0x001fc80003f05070 */
[----:B------:R-:W-:-:S13]  /*0ae0*/  ISETP.NE.AND.EX P0, PT, R25, RZ, PT, P0 ;  /* 0x000000ff1900720c */ /* 0x000fda0003f05300 */
[----:B-12---:R-:W-:Y:S05]  /*0af0*/  @!P0 BRA `(.L_x_9) ;  /* 0x0000000000288947 */ /* 0x006fea0003800000 */
[----:B------:R-:W0:Y:S02]  /*0b00*/  LDC R3, c[0x0][0x634] ;  /* 0x00018d00ff037b82 */ /* 0x000e240000000800 */
[----:B0-----:R-:W-:-:S05]  /*0b10*/  IADD3 R3, P0, R16, R3, RZ ;  /* 0x0000000310037210 */ /* 0x001fca0007f1e0ff */
[----:B------:R-:W-:-:S04]  /*0b20*/  IMAD.X R21, RZ, RZ, R17, P0 ;  /* 0x000000ffff157224 */ /* 0x000fc800000e0611 */
[----:B------:R-:W-:-:S04]  /*0b30*/  IMAD.WIDE.U32 R10, R21, R24, RZ ;  /* 0x00000018150a7225 */ /* 0x000fc800078e00ff */
[----:B------:R-:W-:-:S04]  /*0b40*/  IMAD.WIDE.U32 R12, P0, R3, R25, R10 ;  /* 0x00000019030c7225 */ /* 0x000fc8000780000a */
[----:B------:R-:W-:-:S04]  /*0b50*/  IMAD.WIDE.U32 R10, R3, R24, RZ ;  /* 0x00000018030a7225 */ /* 0x000fc800078e00ff */
[----:B------:R-:W-:Y:S01]  /*0b60*/  IMAD.X R15, RZ, RZ, RZ, P0 ;  /* 0x000000ffff0f7224 */ /* 0x000fe200000e06ff */
[----:B------:R-:W-:Y:S01]  /*0b70*/  IADD3 RZ, P0, R11, R12, RZ ;  /* 0x0000000c0bff7210 */ /* 0x000fe20007f1e0ff */
[----:B------:R-:W-:-:S04]  /*0b80*/  IMAD.MOV.U32 R14, RZ, RZ, R13 ;  /* 0x000000ffff0e7224 */ /* 0x000fc800078e000d */
[----:B------:R-:W-:-:S08]  /*0b90*/  IMAD.WIDE.U32.X R10, R21, R25, R14, P0 ;  /* 0x00000019150a7225 */ /* 0x000fd000000e040e */
.L_x_9:
[----:B------:R-:W0:Y:S01]  /*0ba0*/  LDC.64 R30, c[0x0][0x640] ;  /* 0x00019000ff1e7b82 */ /* 0x000e220000000a00 */
[-CC-:B------:R-:W-:Y:S01]  /*0bb0*/  SHF.R.U64 R101, R10, R8.reuse, R11.reuse ;  /* 0x000000080a657219 */ /* 0x180fe2000000120b */
[----:B------:R-:W-:Y:S01]  /*0bc0*/  IMAD R29, R9, R23, R4 ;  /* 0x00000017091d7224 */ /* 0x000fe200078e0204 */
[----:B------:R-:W-:Y:S01]  /*0bd0*/  SHF.R.U32.HI R3, RZ, R8, R11 ;  /* 0x00000008ff037219 */ /* 0x000fe2000001160b */
[----:B------:R-:W-:Y:S01]  /*0be0*/  IMAD.MOV.U32 R23, RZ, RZ, 0x1 ;  /* 0x00000001ff177424 */ /* 0x000fe200078e00ff */
[----:B------:R-:W-:-:S03]  /*0bf0*/  IADD3 R5, P0, RZ, -R101, RZ ;  /* 0x80000065ff057210 */ /* 0x000fc60007f1e0ff */
[----:B------:R-:W1:Y:S02]  /*0c00*/  LDC R12, c[0x0][0x618] ;  /* 0x00018600ff0c7b82 */ /* 0x000e640000000800 */
[----:B------:R-:W-:Y:S02]  /*0c10*/  IMAD.X R3, RZ, RZ, ~R3, P0 ;  /* 0x000000ffff037224 */ /* 0x000fe400000e0e03 */
[----:B------:R-:W-:-:S04]  /*0c20*/  IMAD.WIDE.U32 R10, R5, R26, R16 ;  /* 0x0000001a050a7225 */ /* 0x000fc800078e0010 */
[----:B------:R-:W2:Y:S01]  /*0c30*/  LDC R20, c[0x0][0x608] ;  /* 0x00018200ff147b82 */ /* 0x000ea20000000800 */
[----:B------:R-:W-:Y:S02]  /*0c40*/  IMAD R8, R3, R26, RZ ;  /* 0x0000001a03087224 */ /* 0x000fe400078e02ff */
[----:B------:R-:W-:Y:S02]  /*0c50*/  IMAD.MOV.U32 R3, RZ, RZ, -0x1 ;  /* 0xffffffffff037424 */ /* 0x000fe400078e00ff */
[----:B------:R-:W-:-:S03]  /*0c60*/  IMAD R5, R5, R27, R8 ;  /* 0x0000001b05057224 */ /* 0x000fc600078e0208 */
[----:B------:R-:W3:Y:S01]  /*0c70*/  LDC R28, c[0x0][0x658] ;  /* 0x00019600ff1c7b82 */ /* 0x000ee20000000800 */
[----:B------:R-:W-:Y:S01]  /*0c80*/  IMAD.IADD R5, R11, 0x1, R5 ;  /* 0x000000010b057824 */ /* 0x000fe200078e0205 */
[----:B0-----:R-:W-:-:S04]  /*0c90*/  ISETP.NE.U32.AND P0, PT, R30, RZ, PT ;  /* 0x000000ff1e00720c */ /* 0x001fc80003f05070 */
[----:B------:R-:W-:Y:S02]  /*0ca0*/  ISETP.NE.AND.EX P0, PT, R31, RZ, PT, P0 ;  /* 0x000000ff1f00720c */ /* 0x000fe40003f05300 */
[----:B------:R-:W0:Y:S01]  /*0cb0*/  LDC R24, c[0x0][0x600] ;  /* 0x00018000ff187b82 */ /* 0x000e220000000800 */
[-CC-:B-1----:R-:W-:Y:S02]  /*0cc0*/  SHF.R.U64 R14, R10, R12.reuse, R5.reuse ;  /* 0x0000000c0a0e7219 */ /* 0x182fe40000001205 */
[----:B------:R-:W-:-:S05]  /*0cd0*/  SHF.R.U32.HI R5, RZ, R12, R5 ;  /* 0x0000000cff057219 */ /* 0x000fca0000011605 */
[----:B------:R-:W1:Y:S01]  /*0ce0*/  LDC R15, c[0x0][0x648] ;  /* 0x00019200ff0f7b82 */ /* 0x000e620000000800 */
[-CC-:B--2---:R-:W-:Y:S02]  /*0cf0*/  SHF.R.U64 R27, R14, R20.reuse, R5.reuse ;  /* 0x000000140e1b7219 */ /* 0x184fe40000001205 */
[----:B------:R-:W-:-:S05]  /*0d00*/  SHF.R.U32.HI R5, RZ, R20, R5 ;  /* 0x00000014ff057219 */ /* 0x000fca0000011605 */
[----:B------:R-:W2:Y:S01]  /*0d10*/  LDC R21, c[0x0][0x638] ;  /* 0x00018e00ff157b82 */ /* 0x000ea20000000800 */
[-CC-:B---3--:R-:W-:Y:S02]  /*0d20*/  SHF.R.U64 R20, R27, R28.reuse, R5.reuse ;  /* 0x0000001c1b147219 */ /* 0x188fe40000001205 */
[-C--:B------:R-:W-:Y:S02]  /*0d30*/  SHF.L.U32 R3, R3, R28.reuse, RZ ;  /* 0x0000001c03037219 */ /* 0x080fe400000006ff */
[----:B------:R-:W-:Y:S01]  /*0d40*/  SHF.R.U32.HI R5, RZ, R28, R5 ;  /* 0x0000001cff057219 */ /* 0x000fe20000011605 */
[----:B------:R-:W-:Y:S01]  /*0d50*/  IMAD.MOV.U32 R4, RZ, RZ, R20 ;  /* 0x000000ffff047224 */ /* 0x000fe200078e0014 */
[----:B------:R-:W-:Y:S01]  /*0d60*/  LOP3.LUT R12, RZ, R3, RZ, 0x33, !PT ;  /* 0x00000003ff0c7212 */ /* 0x000fe200078e33ff */
[----:B------:R-:W3:Y:S01]  /*0d70*/  LDC R25, c[0x0][0x610] ;  /* 0x00018400ff197b82 */ /* 0x000ee20000000800 */
[----:B------:R-:W-:Y:S05]  /*0d80*/  @!P0 BRA `(.L_x_10) ;  /* 0x0000000000288947 */ /* 0x000fea0003800000 */
[----:B------:R-:W4:Y:S02]  /*0d90*/  LDC R3, c[0x0][0x64c] ;  /* 0x00019300ff037b82 */ /* 0x000f240000000800 */
[----:B----4-:R-:W-:-:S05]  /*0da0*/  IADD3 R3, P0, R20, R3, RZ ;  /* 0x0000000314037210 */ /* 0x010fca0007f1e0ff */
        /* <DEDUP_REMOVED lines=8> */
.L_x_10:
[----:B-1----:R-:W-:Y:S01]  /*0e30*/  SHF.R.U64 R4, R4, R15, R5 ;  /* 0x0000000f04047219 */ /* 0x002fe20000001205 */
[----:B0-----:R-:W-:Y:S01]  /*0e40*/  VIADD R5, R24, 0xffffffff ;  /* 0xffffffff18057836 */ /* 0x001fe20000000000 */
[----:B------:R-:W-:Y:S02]  /*0e50*/  SHF.L.U32 R3, R23, R28, RZ ;  /* 0x0000001c17037219 */ /* 0x000fe400000006ff */
[----:B------:R-:W-:Y:S01]  /*0e60*/  LOP3.LUT R12, R27, R12, RZ, 0xc0, !PT ;  /* 0x0000000c1b0c7212 */ /* 0x000fe200078ec0ff */
[----:B------:R-:W-:Y:S01]  /*0e70*/  IMAD.MOV R8, RZ, RZ, -R4 ;  /* 0x000000ffff087224 */ /* 0x000fe200078e0a04 */
[----:B------:R-:W-:Y:S02]  /*0e80*/  SEL R6, R6, R29, !P1 ;  /* 0x0000001d06067207 */ /* 0x000fe40004800000 */
[----:B------:R-:W-:Y:S01]  /*0e90*/  LOP3.LUT R5, R14, R5, RZ, 0xc0, !PT ;  /* 0x000000050e057212 */ /* 0x000fe200078ec0ff */
[----:B------:R-:W-:Y:S02]  /*0ea0*/  IMAD R9, R3, R4, R12 ;  /* 0x0000000403097224 */ /* 0x000fe400078e020c */
[----:B--2---:R-:W-:-:S02]  /*0eb0*/  IMAD R3, R8, R21, R20 ;  /* 0x0000001508037224 */ /* 0x004fc400078e0214 */
[----:B---3--:R-:W-:Y:S02]  /*0ec0*/  IMAD R6, R9, R25, R6 ;  /* 0x0000001909067224 */ /* 0x008fe400078e0206 */
[----:B------:R-:W-:Y:S02]  /*0ed0*/  IMAD R103, R3, R24, R5 ;  /* 0x0000001803677224 */ /* 0x000fe400078e0205 */
[----:B------:R-:W-:-:S03]  /*0ee0*/  IMAD.MOV.U32 R4, RZ, RZ, 0x1 ;  /* 0x00000001ff047424 */ /* 0x000fc600078e00ff */
[----:B------:R-:W-:Y:S02]  /*0ef0*/  SEL R100, R103, R6, !P1 ;  /* 0x0000000667647207 */ /* 0x000fe40004800000 */
[----:B------:R-:W-:Y:S02]  /*0f00*/  PRMT R3, R4, 0x7610, R3 ;  /* 0x0000761004037816 */ /* 0x000fe40000000003 */
[----:B------:R-:W-:-:S07]  /*0f10*/  SEL R103, R6, R103, !P1 ;  /* 0x0000006706677207 */ /* 0x000fce0004800000 */
.L_x_8:
[----:B------:R-:W-:-:S08]  /*0f20*/  NOP ;  /* 0x0000000000007918 */ /* 0x000fd00000000000 */
[----:B------:R-:W0:Y:S02]  /*0f30*/  USETMAXREG.TRY_ALLOC.CTAPOOL UP0, 0xe8 ;  /* 0x000000e8000079c8 */ /* 0x000e240008000600 */
[----:B0-----:R-:W-:-:S13]  /*0f40*/  PLOP3.LUT P0, PT, PT, PT, UP0, 0x80, 0x0 ;  /* 0x000000000000781c */ /* 0x001fda0003f0f008 */
[----:B------:R-:W-:Y:S05]  /*0f50*/  @!P0 BRA `(.L_x_8) ;  /* 0xfffffffc00f08947 */ /* 0x000fea000383ffff */
[----:B------:R-:W-:Y:S01]  /*0f60*/  ULDC.64 UR4, c[0x0][0x598] ;  /* 0x0001660000047ab9 */ /* 0x000fe20000000a00 */
[----:B------:R-:W-:Y:S01]  /*0f70*/  ULDC.64 UR36, c[0x0][0x208] ;  /* 0x0000820000247ab9 */ /* 0x000fe20000000a00 */
[----:B------:R-:W-:-:S04]  /*0f80*/  ISETP.NE.U32.AND P0, PT, RZ, UR4, PT ;  /* 0x00000004ff007c0c */ /* 0x000fc8000bf05070 */
[----:B------:R-:W-:-:S13]  /*0f90*/  ISETP.NE.AND.EX P0, PT, RZ, UR5, PT, P0 ;  /* 0x00000005ff007c0c */ /* 0x000fda000bf05300 */
[----:B------:R-:W-:Y:S05]  /*0fa0*/  @!P0 BRA `(.L_x_11) ;  /* 0x00000000001c8947 */ /* 0x000fea0003800000 */
[----:B------:R-:W0:Y:S02]  /*0fb0*/  LDC.64 R4, c[0x0][0x598] ;  /* 0x00016600ff047b82 */ /* 0x000e240000000a00 */
[----:B0-----:R-:W2:Y:S02]  /*0fc0*/  LDG.E.64 R4, desc[UR36][R4.64] ;  /* 0x0000002404047981 */ /* 0x001ea4000c1e1b00 */
[----:B--2---:R-:W-:-:S04]  /*0fd0*/  ISETP.NE.U32.AND P0, PT, R4, RZ, PT ;  /* 0x000000ff0400720c */ /* 0x004fc80003f05070 */
[----:B------:R-:W-:-:S13]  /*0fe0*/  ISETP.NE.AND.EX P0, PT, R5, RZ, PT, P0 ;  /* 0x000000ff0500720c */ /* 0x000fda0003f05300 */
[----:B------:R-:W-:Y:S05]  /*0ff0*/  @!P0 BRA `(.L_x_11) ;  /* 0x0000000000088947 */ /* 0x000fea0003800000 */
[----:B------:R0:W5:Y:S01]  /*1000*/  LD.E R23, desc[UR36][R4.64] ;  /* 0x0000002404177980 */ /* 0x000162000c101900 */
[----:B------:R-:W-:Y:S05]  /*1010*/  BRA `(.L_x_12) ;  /* 0x0000000000247947 */ /* 0x000fea0003800000 */
.L_x_11:
[----:B------:R-:W-:Y:S02]  /*1020*/  ULDC.64 UR4, c[0x0][0x588] ;  /* 0x0001620000047ab9 */ /* 0x000fe40000000a00 */
[----:B------:R-:W-:-:S04]  /*1030*/  ISETP.NE.U32.AND P0, PT, RZ, UR4, PT ;  /* 0x00000004ff007c0c */ /* 0x000fc8000bf05070 */
[----:B------:R-:W-:-:S13]  /*1040*/  ISETP.NE.AND.EX P0, PT, RZ, UR5, PT, P0 ;  /* 0x00000005ff007c0c */ /* 0x000fda000bf05300 */
[----:B------:R-:W-:Y:S05]  /*1050*/  @!P0 BRA `(.L_x_13) ;  /* 0x00000000000c8947 */ /* 0x000fea0003800000 */
[----:B------:R-:W0:Y:S02]  /*1060*/  LDC.64 R4, c[0x0][0x588] ;  /* 0x00016200ff047b82 */ /* 0x000e240000000a00 */
[----:B0-----:R1:W5:Y:S01]  /*1070*/  LDG.E R23, desc[UR36][R4.64] ;  /* 0x0000002404177981 */ /* 0x001362000c1e1900 */
[----:B------:R-:W-:Y:S05]  /*1080*/  BRA `(.L_x_12) ;  /* 0x0000000000087947 */ /* 0x000fea0003800000 */
.L_x_13:
[----:B------:R-:W-:Y:S02]  /*1090*/  ULDC UR4, c[0x0][0x580] ;  /* 0x0001600000047ab9 */ /* 0x000fe40000000800 */
[----:B------:R-:W-:-:S07]  /*10a0*/  IMAD.U32 R23, RZ, RZ, UR4 ;  /* 0x00000004ff177e24 */ /* 0x000fce000f8e00ff */
.L_x_12:
[----:B------:R-:W-:Y:S02]  /*10b0*/  ULDC.64 UR4, c[0x0][0x5a0] ;  /* 0x0001680000047ab9 */ /* 0x000fe40000000a00 */
[----:B------:R-:W-:-:S04]  /*10c0*/  ISETP.NE.U32.AND P0, PT, RZ, UR4, PT ;  /* 0x00000004ff007c0c */ /* 0x000fc8000bf05070 */
[----:B------:R-:W-:-:S13]  /*10d0*/  ISETP.NE.AND.EX P0, PT, RZ, UR5, PT, P0 ;  /* 0x00000005ff007c0c */ /* 0x000fda000bf05300 */
[----:B------:R-:W-:Y:S05]  /*10e0*/  @!P0 BRA `(.L_x_14) ;  /* 0x00000000001c8947 */ /* 0x000fea0003800000 */
[----:B01----:R-:W0:Y:S02]  /*10f0*/  LDC.64 R4, c[0x0][0x5a0] ;  /* 0x00016800ff047b82 */ /* 0x003e240000000a00 */
[----:B0-----:R-:W2:Y:S02]  /*1100*/  LDG.E.64 R4, desc[UR36][R4.64] ;  /* 0x0000002404047981 */ /* 0x001ea4000c1e1b00 */
[----:B--2---:R-:W-:-:S04]  /*1110*/  ISETP.NE.U32.AND P0, PT, R4, RZ, PT ;  /* 0x000000ff0400720c */ /* 0x004fc80003f05070 */
[----:B------:R-:W-:-:S13]  /*1120*/  ISETP.NE.AND.EX P0, PT, R5, RZ, PT, P0 ;  /* 0x000000ff0500720c */ /* 0x000fda0003f05300 */
[----:B------:R-:W-:Y:S05]  /*1130*/  @!P0 BRA `(.L_x_14) ;  /* 0x0000000000088947 */ /* 0x000fea0003800000 */
[----:B------:R0:W5:Y:S01]  /*1140*/  LD.E R90, desc[UR36][R4.64] ;  /* 0x00000024045a7980 */ /* 0x000162000c101900 */
[----:B------:R-:W-:Y:S05]  /*1150*/  BRA `(.L_x_15) ;  /* 0x0000000000247947 */ /* 0x000fea0003800000 */
.L_x_14:
[----:B------:R-:W-:Y:S02]  /*1160*/  ULDC.64 UR4, c[0x0][0x590] ;  /* 0x0001640000047ab9 */ /* 0x000fe40000000a00 */
[----:B------:R-:W-:-:S04]  /*1170*/  ISETP.NE.U32.AND P0, PT, RZ, UR4, PT ;  /* 0x00000004ff007c0c */ /* 0x000fc8000bf05070 */
[----:B------:R-:W-:-:S13]  /*1180*/  ISETP.NE.AND.EX P0, PT, RZ, UR5, PT, P0 ;  /* 0x00000005ff007c0c */ /* 0x000fda000bf05300 */
[----:B------:R-:W-:Y:S05]  /*1190*/  @!P0 BRA `(.L_x_16) ;  /* 0x00000000000c8947 */ /* 0x000fea0003800000 */
[----:B------:R-:W2:Y:S02]  /*11a0*/  LDC.64 R90, c[0x0][0x590] ;  /* 0x00016400ff5a7b82 */ /* 0x000ea40000000a00 */
[----:B--2---:R2:W5:Y:S01]  /*11b0*/  LDG.E R90, desc[UR36][R90.64] ;  /* 0x000000245a5a7981 */ /* 0x004562000c1e1900 */
[----:B------:R-:W-:Y:S05]  /*11c0*/  BRA `(.L_x_15) ;  /* 0x0000000000087947 */ /* 0x000fea0003800000 */
.L_x_16:
[----:B------:R-:W-:Y:S02]  /*11d0*/  ULDC UR4, c[0x0][0x584] ;  /* 0x0001610000047ab9 */ /* 0x000fe40000000800 */
[----:B------:R-:W-:-:S07]  /*11e0*/  IMAD.U32 R90, RZ, RZ, UR4 ;  /* 0x00000004ff5a7e24 */ /* 0x000fce000f8e00ff */
.L_x_15:
[----:B------:R-:W-:-:S13]  /*11f0*/  LOP3.LUT P0, RZ, R3, 0xff, RZ, 0xc0, !PT ;  /* 0x000000ff03ff7812 */ /* 0x000fda000780c0ff */
[----:B------:R-:W-:Y:S05]  /*1200*/  @!P0 EXIT ;  /* 0x000000000000894d */ /* 0x000fea0003800000 */
[----:B------:R-:W3:Y:S01]  /*1210*/  LDC R93, c[0x0][0x658] ;  /* 0x00019600ff5d7b82 */ /* 0x000ee20000000800 */
[----:B------:R-:W-:Y:S01]  /*1220*/  LOP3.LUT R7, R7, 0x1, RZ, 0xc0, !PT ;  /* 0x0000000107077812 */ /* 0x000fe200078ec0ff */
[----:B------:R-:W-:Y:S01]  /*1230*/  ULDC.64 UR6, c[0x0][0x288] ;  /* 0x0000a20000067ab9 */ /* 0x000fe20000000a00 */
[----:B------:R-:W-:Y:S01]  /*1240*/  SHF.R.U32.HI R3, RZ, 0x2, R95 ;  /* 0x00000002ff037819 */ /* 0x000fe2000001165f */
[----:B------:R-:W-:Y:S01]  /*1250*/  UIADD3 UR4, UR7, 0x3f, URZ ;  /* 0x0000003f07047890 */ /* 0x000fe2000fffe03f */
[----:B------:R-:W-:Y:S01]  /*1260*/  SHF.R.U32.HI R0, RZ, 0x1, R0 ;  /* 0x00000001ff007819 */ /* 0x000fe20000011600 */
[----:B------:R-:W-:Y:S01]  /*1270*/  IMAD.SHL.U32 R88, R7, 0x40, RZ ;  /* 0x0000004007587824 */ /* 0x000fe200078e00ff */
[----:B------:R-:W-:Y:S01]  /*1280*/  LOP3.LUT R3, R3, 0x7, RZ, 0xc0, !PT ;  /* 0x0000000703037812 */ /* 0x000fe200078ec0ff */
[----:B------:R-:W4:Y:S01]  /*1290*/  LDC.64 R8, c[0x0][0x5c8] ;  /* 0x00017200ff087b82 */ /* 0x000f220000000a00 */
[----:B------:R-:W-:Y:S01]  /*12a0*/  USHF.R.S32.HI UR5, URZ, 0x1f, UR4 ;  /* 0x0000001f3f057899 */ /* 0x000fe20008011404 */
[----:B------:R-:W-:Y:S01]  /*12b0*/  LOP3.LUT R0, R0, 0x30, RZ, 0xc0, !PT ;  /* 0x0000003000007812 */ /* 0x000fe200078ec0ff */
[----:B------:R-:W-:Y:S01]  /*12c0*/  IMAD.MOV.U32 R6, RZ, RZ, 0x1 ;  /* 0x00000001ff067424 */ /* 0x000fe200078e00ff */
[--C-:B------:R-:W-:Y:S01]  /*12d0*/  LOP3.LUT R88, R88, 0x40, R3.reuse, 0xe2, !PT ;  /* 0x0000004058587812 */ /* 0x100fe200078ee203 */
[----:B------:R-:W-:Y:S01]  /*12e0*/  ULEA.HI UR5, UR5, UR4, URZ, 0x6 ;  /* 0x0000000405057291 */ /* 0x000fe2000f8f303f */
[-C--:B01----:R-:W-:Y:S01]  /*12f0*/  IADD3 R4, RZ, -R0.reuse, -R3 ;  /* 0x80000000ff047210 */ /* 0x083fe20007ffe803 */
[----:B------:R-:W-:Y:S01]  /*1300*/  IMAD.U32 R5, RZ, RZ, UR6 ;  /* 0x00000006ff057e24 */ /* 0x000fe2000f8e00ff */
[----:B------:R-:W0:Y:S01]  /*1310*/  LDC R97, c[0x0][0x600] ;  /* 0x00018000ff617b82 */ /* 0x000e220000000800 */
[----:B------:R-:W-:Y:S01]  /*1320*/  LOP3.LUT R88, R88, R0, RZ, 0xfc, !PT ;  /* 0x0000000058587212 */ /* 0x000fe200078efcff */
[----:B------:R-:W-:Y:S01]  /*1330*/  IMAD.MOV.U32 R0, RZ, RZ, -0x1 ;  /* 0xffffffffff007424 */ /* 0x000fe200078e00ff */
[----:B------:R-:W-:Y:S01]  /*1340*/  USHF.R.S32.HI UR43, URZ, 0x6, UR5 ;  /* 0x000000063f2b7899 */ /* 0x000fe20008011405 */
[----:B------:R-:W-:Y:S01]  /*1350*/  LOP3.LUT R94, R95, 0x3, RZ, 0xc0, !PT ;  /* 0x000000035f5e7812 */ /* 0x000fe200078ec0ff */
[----:B------:R-:W-:Y:S01]  /*1360*/  IMAD R4, R7, -0x40, R4 ;  /* 0xffffffc007047824 */ /* 0x000fe200078e0204 */
[C---:B------:R-:W-:Y:S01]  /*1370*/  LOP3.LUT R96, R95.reuse, 0x80, RZ, 0xc0, !PT ;  /* 0x000000805f607812 */ /* 0x040fe200078ec0ff */
[----:B------:R-:W-:Y:S01]  /*1380*/  UISETP.LT.AND UP0, UPT, UR43, 0x1, UPT ;  /* 0x000000012b00788c */ /* 0x000fe2000bf01270 */
[-C--:B---3--:R-:W-:Y:S01]  /*1390*/  SHF.L.U32 R0, R0, R93.reuse, RZ ;  /* 0x0000005d00007219 */ /* 0x088fe200000006ff */
[----:B------:R-:W-:Y:S01]  /*13a0*/  ULDC UR4, c[0x0][0x284] ;  /* 0x0000a10000047ab9 */ /* 0x000fe20000000800 */
[----:B------:R-:W-:Y:S01]  /*13b0*/  IMAD R94, R94, -0x2, R5 ;  /* 0xfffffffe5e5e7824 */ /* 0x000fe200078e0205 */
[----:B------:R-:W-:Y:S01]  /*13c0*/  USEL UR44, UR43, 0x1, UP0 ;  /* 0x000000012b2c7887 */ /* 0x000fe20008000000 */
[----:B------:R-:W-:Y:S01]  /*13d0*/  SHF.L.U32 R93, R6, R93, RZ ;  /* 0x0000005d065d7219 */ /* 0x000fe200000006ff */
[----:B------:R-:W-:Y:S01]  /*13e0*/  IMAD.SHL.U32 R95, R95, 0x2, RZ ;  /* 0x000000025f5f7824 */ /* 0x000fe200078e00ff */
[----:B------:R-:W-:Y:S01]  /*13f0*/  LOP3.LUT R102, R18, 0x1, RZ, 0xfc, !PT ;  /* 0x0000000112667812 */ /* 0x000fe200078efcff */
[----:B------:R-:W-:Y:S01]  /*1400*/  VIADD R99, R4, UR4 ;  /* 0x0000000404637c36 */ /* 0x000fe20008000000 */
[C---:B----4-:R-:W-:Y:S01]  /*1410*/  SHF.L.U64.HI R92, R8.reuse, 0x3, R9 ;  /* 0x00000003085c7819 */ /* 0x050fe20000010209 */
[----:B--2---:R-:W-:Y:S01]  /*1420*/  IMAD.SHL.U32 R91, R8, 0x8, RZ ;  /* 0x00000008085b7824 */ /* 0x004fe200078e00ff */
[----:B------:R-:W-:Y:S01]  /*1430*/  SHF.R.U32.HI R96, RZ, 0x7, R96 ;  /* 0x00000007ff607819 */ /* 0x000fe20000011660 */
[----:B------:R-:W-:Y:S01]  /*1440*/  IMAD.MOV.U32 R89, RZ, RZ, RZ ;  /* 0x000000ffff597224 */ /* 0x000fe200078e00ff */
[----:B------:R-:W-:Y:S01]  /*1450*/  LOP3.LUT R98, RZ, R0, RZ, 0x33, !PT ;  /* 0x00000000ff627212 */ /* 0x000fe200078e33ff */
[----:B------:R-:W-:Y:S01]  /*1460*/  UIADD3 UR44, UR43, -UR44, URZ ;  /* 0x8000002c2b2c7290 */ /* 0x000fe2000fffe03f */
[----:B------:R-:W-:Y:S01]  /*1470*/  UMOV UR40, URZ ;  /* 0x0000003f00287c82 */ /* 0x000fe20008000000 */
[----:B0-----:R-:W-:Y:S01]  /*1480*/  VIADD R97, R97, 0xffffffff ;  /* 0xffffffff61617836 */ /* 0x001fe20000000000 */
[----:B------:R-:W-:-:S09]  /*1490*/  UMOV UR42, URZ ;  /* 0x0000003f002a7c82 */ /* 0x000fd20008000000 */
.L_x_162:
[----:B0-----:R-:W0:Y:S01]  /*14a0*/  SHFL.IDX PT, R0, R96, RZ, 0x1f ;  /* 0x00001fff60007589 */ /* 0x001e2200000e0000 */
[----:B-1----:R-:W1:Y:S01]  /*14b0*/  S2UR UR7, SR_CgaCtaId ;  /* 0x00000000000779c3 */ /* 0x002e620000008800 */
[----:B------:R-:W-:Y:S01]  /*14c0*/  UMOV UR6, 0x400 ;  /* 0x0000040000067882 */ /* 0x000fe20000000000 */
[----:B0-----:R-:W-:Y:S01]  /*14d0*/  R2UR UR4, R0 ;  /* 0x00000000000472ca */ /* 0x001fe200000e0000 */
[----:B-1----:R-:W-:-:S12]  /*14e0*/  ULEA UR6, UR7, UR6, 0x18 ;  /* 0x0000000607067291 */ /* 0x002fd8000f8ec03f */
[----:B------:R-:W-:-:S04]  /*14f0*/  ULEA.HI UR5, UR4, UR4, URZ, 0x1 ;  /* 0x0000000404057291 */ /* 0x000fc8000f8f083f */
[----:B------:R-:W-:-:S04]  /*1500*/  ULOP3.LUT UR5, UR5, 0x7fffe, URZ, 0xc0, !UPT ;  /* 0x0007fffe05057892 */ /* 0x000fc8000f8ec03f */
[----:B------:R-:W-:-:S03]  /*1510*/  UIADD3 UR5, UR4, -UR5, URZ ;  /* 0x8000000504057290 */ /* 0x000fc6000fffe03f */
[----:B------:R-:W-:Y:S01]  /*1520*/  ULDC UR4, c[0x0][0x28c] ;  /* 0x0000a30000047ab9 */ /* 0x000fe20000000800 */
[----:B------:R-:W-:Y:S01]  /*1530*/  ULEA UR5, UR5, UR6, 0xd ;  /* 0x0000000605057291 */ /* 0x000fe2000f8e683f */
[----:B------:R-:W-:-:S03]  /*1540*/  ISETP.LT.AND P0, PT, RZ, UR4, PT ;  /* 0x00000004ff007c0c */ /* 0x000fc6000bf01270 */
[----:B------:R-:W-:-:S04]  /*1550*/  UIADD3 UR5, UR5, 0x100, URZ ;  /* 0x0000010005057890 */ /* 0x000fc8000fffe03f */
[----:B------:R-:W-:-:S04]  /*1560*/  USHF.R.U32.HI UR5, URZ, 0x4, UR5 ;  /* 0x000000043f057899 */ /* 0x000fc80008011605 */
[----:B------:R-:W-:-:S04]  /*1570*/  ULOP3.LUT UR5, UR5, 0x3fff, URZ, 0xc0, !UPT ;  /* 0x00003fff05057892 */ /* 0x000fc8000f8ec03f */
[----:B------:R-:W-:Y:S01]  /*1580*/  ULOP3.LUT UR45, UR5, 0x10000, URZ, 0xfc, !UPT ;  /* 0x00010000052d7892 */ /* 0x000fe2000f8efc3f */
[----:B---345:R-:W-:Y:S11]  /*1590*/  @P0 BRA `(.L_x_17) ;  /* 0x0000000000400947 */ /* 0x038ff60003800000 */
[----:B------:R-:W-:Y:S01]  /*15a0*/  MOV R0, 0x0 ;  /* 0x0000000000007802 */ /* 0x000fe20000000f00 */
[----:B------:R-:W-:Y:S01]  /*15b0*/  ULDC.64 UR4, c[0x4][0x68] ;  /* 0x01001a0000047ab9 */ /* 0x000fe20000000a00 */
[----:B------:R-:W-:Y:S01]  /*15c0*/  ULDC.64 UR6, c[0x4][0x8] ;  /* 0x0100020000067ab9 */ /* 0x000fe20000000a00 */
[----:B------:R-:W-:Y:S01]  /*15d0*/  IMAD.U32 R4, RZ, RZ, UR4 ;  /* 0x00000004ff047e24 */ /* 0x000fe2000f8e00ff */
[----:B------:R0:W1:Y:S01]  /*15e0*/  LDC.64 R14, c[0x4][R0] ;  /* 0x01000000000e7b82 */ /* 0x0000620000000a00 */
[----:B------:R-:W-:Y:S01]  /*15f0*/  IMAD.U32 R5, RZ, RZ, UR5 ;  /* 0x00000005ff057e24 */ /* 0x000fe2000f8e00ff */
[----:B------:R-:W-:Y:S01]  /*1600*/  ULDC.64 UR4, c[0x4][0x70] ;  /* 0x01001c0000047ab9 */ /* 0x000fe20000000a00 */
[----:B------:R-:W-:Y:S02]  /*1610*/  IMAD.U32 R10, RZ, RZ, UR6 ;  /* 0x00000006ff0a7e24 */ /* 0x000fe4000f8e00ff */
[----:B------:R-:W-:Y:S02]  /*1620*/  IMAD.U32 R6, RZ, RZ, UR4 ;  /* 0x00000004ff067e24 */ /* 0x000fe4000f8e00ff */
[----:B------:R-:W-:-:S02]  /*1630*/  IMAD.U32 R7, RZ, RZ, UR5 ;  /* 0x00000005ff077e24 */ /* 0x000fc4000f8e00ff */
[----:B------:R-:W-:Y:S02]  /*1640*/  IMAD.U32 R11, RZ, RZ, UR7 ;  /* 0x00000007ff0b7e24 */ /* 0x000fe4000f8e00ff */
[----:B------:R-:W-:Y:S02]  /*1650*/  IMAD.MOV.U32 R8, RZ, RZ, 0x1e1 ;  /* 0x000001e1ff087424 */ /* 0x000fe400078e00ff */
[----:B------:R-:W-:Y:S02]  /*1660*/  IMAD.MOV.U32 R12, RZ, RZ, 0x1 ;  /* 0x00000001ff0c7424 */ /* 0x000fe400078e00ff */
[----:B0-----:R-:W-:-:S07]  /*1670*/  IMAD.MOV.U32 R13, RZ, RZ, RZ ;  /* 0x000000ffff0d7224 */ /* 0x001fce00078e00ff */
[----:B------:R-:W-:-:S07]  /*1680*/  LEPC R20, `(.L_x_17) ;  /* 0x000000001014794e */ /* 0x000fce0000000000 */
[----:B-1---5:R-:W-:Y:S05]  /*1690*/  CALL.ABS.NOINC R14 ;  /* 0x000000000e007343 */ /* 0x022fea0003c00000 */
.L_x_17:
[----:B------:R-:W-:-:S13]  /*16a0*/  ISETP.NE.AND P0, PT, R102, 0x3, PT ;  /* 0x000000036600780c */ /* 0x000fda0003f05270 */
[----:B------:R-:W-:Y:S05]  /*16b0*/  @!P0 BRA `(.L_x_18) ;  /* 0x0000000000048947 */ /* 0x000fea0003800000 */
[----:B------:R-:W-:Y:S01]  /*16c0*/  BPT.TRAP 0x1 ;  /* 0x000000040000795c */ /* 0x000fe20000300000 */
.L_x_18:
[----:B------:R-:W0:Y:S01]  /*16d0*/  S2UR UR5, SR_CgaCtaId ;  /* 0x00000000000579c3 */ /* 0x000e220000008800 */
[----:B------:R-:W-:Y:S01]  /*16e0*/  UMOV UR4, 0x400 ;  /* 0x0000040000047882 */ /* 0x000fe20000000000 */
[----:B------:R-:W-:Y:S02]  /*16f0*/  IMAD.U32 R0, RZ, RZ, UR40 ;  /* 0x00000028ff007e24 */ /* 0x000fe4000f8e00ff */
[----:B------:R-:W-:-:S03]  /*1700*/  IMAD.U32 R3, RZ, RZ, UR42 ;  /* 0x0000002aff037e24 */ /* 0x000fc6000f8e00ff */
[----:B------:R-:W-:Y:S01]  /*1710*/  SHF.L.U32 R0, R0, 0x1f, RZ ;  /* 0x0000001f00007819 */ /* 0x000fe200000006ff */
[----:B0-----:R-:W-:-:S06]  /*1720*/  ULEA UR4, UR5, UR4, 0x18 ;  /* 0x0000000405047291 */ /* 0x001fcc000f8ec03f */
[----:B------:R-:W-:-:S04]  /*1730*/  IMAD.U32 R6, RZ, RZ, UR4 ;  /* 0x00000004ff067e24 */ /* 0x000fc8000f8e00ff */
[----:B------:R-:W-:-:S04]  /*1740*/  IMAD R3, R3, 0x8, R6 ;  /* 0x0000000803037824 */ /* 0x000fc800078e0206 */
[----:B------:R0:W1:Y:S01]  /*1750*/  SYNCS.PHASECHK.TRANS64.TRYWAIT P1, [R3+URZ], R0 ;  /* 0x00000000030075a7 */ /* 0x000062000802017f */
[----:B------:R-:W-:Y:S05]  /*1760*/  @!P0 BRA `(.L_x_19) ;  /* 0x0000000000048947 */ /* 0x000fea0003800000 */
[----:B------:R-:W-:Y:S01]  /*1770*/  BPT.TRAP 0x1 ;  /* 0x000000040000795c */ /* 0x000fe20000300000 */
.L_x_19:
[----:B------:R-:W-:-:S05]  /*1780*/  IMAD.U32 R4, RZ, RZ, UR44 ;  /* 0x0000002cff047e24 */ /* 0x000fca000f8e00ff */
[----:B------:R-:W-:Y:S01]  /*1790*/  ISETP.GE.AND P2, PT, R4, 0x1, PT ;  /* 0x000000010400780c */ /* 0x000fe20003f46270 */
[----:B-1----:R-:W-:-:S12]  /*17a0*/  @P1 BRA `(.L_x_20) ;  /* 0x0000000000081947 */ /* 0x002fd80003800000 */
[----:B------:R-:W1:Y:S02]  /*17b0*/  SYNCS.PHASECHK.TRANS64.TRYWAIT P1, [R3+URZ], R0 ;  /* 0x00000000030075a7 */ /* 0x000e64000802017f */
[----:B-1----:R-:W-:Y:S05]  /*17c0*/  @!P1 BRA `(.L_x_21) ;  /* 0x0000006800a49947 */ /* 0x002fea0003800000 */
.L_x_20:
[----:B------:R-:W-:Y:S05]  /*17d0*/  WARPSYNC.ALL ;  /* 0x0000000000007948 */ /* 0x000fea0003800000 */
[----:B------:R-:W-:Y:S01]  /*17e0*/  R2UR UR4, R6 ;  /* 0x00000000060472ca */ /* 0x000fe200000e0000 */
[----:B------:R-:W-:Y:S01]  /*17f0*/  ULEA UR5, UR42, UR45, 0xb ;  /* 0x0000002d2a057291 */ /* 0x000fe2000f8e583f */
[----:B------:R-:W-:Y:S01]  /*1800*/  WARPGROUP.ARRIVE ;  /* 0x00000000000079c5 */ /* 0x000fe20000000000 */
[----:B------:R-:W-:Y:S01]  /*1810*/  UMOV UR9, 0x40000040 ;  /* 0x4000004000097882 */ /* 0x000fe20000000000 */
[----:B------:R-:W-:-:S04]  /*1820*/  UMOV UR11, 0x40000040 ;  /* 0x40000040000b7882 */ /* 0x000fc80000000000 */
[----:B------:R-:W-:-:S05]  /*1830*/  UMOV UR8, UR5 ;  /* 0x0000000500087c82 */ /* 0x000fca0008000000 */
[----:B------:R-:W-:-:S04]  /*1840*/  UIADD3 UR4, UR4, 0x28100, URZ ;  /* 0x0002810004047890 */ /* 0x000fc8000fffe03f */
[----:B------:R-:W-:-:S04]  /*1850*/  USHF.R.U32.HI UR4, URZ, 0x4, UR4 ;  /* 0x000000043f047899 */ /* 0x000fc80008011604 */
[----:B------:R-:W-:-:S04]  /*1860*/  ULOP3.LUT UR4, UR4, 0x3fff, URZ, 0xc0, !UPT ;  /* 0x00003fff04047892 */ /* 0x000fc8000f8ec03f */
[----:B------:R-:W-:-:S04]  /*1870*/  ULOP3.LUT UR4, UR4, 0x10000, URZ, 0xfc, !UPT ;  /* 0x0001000004047892 */ /* 0x000fc8000f8efc3f */
[----:B------:R-:W-:-:S07]  /*1880*/  ULEA UR6, UR42, UR4, 0xb ;  /* 0x000000042a067291 */ /* 0x000fce000f8e583f */
[----:B------:R-:W-:Y:S02]  /*1890*/  UMOV UR10, UR6 ;  /* 0x00000006000a7c82 */ /* 0x000fe40008000000 */
[----:B------:R-:W-:Y:S01]  /*18a0*/  HGMMA.64x128x8.F32.TF32 R24, gdesc[UR8], RZ, !UPT, gsb0 ;  /* 0x05e00000081879f0 */ /* 0x000fe2000c0028ff */
[----:B------:R-:W-:Y:S02]  /*18b0*/  UIADD3 UR8, UR5, 0x2, URZ ;  /* 0x0000000205087890 */ /* 0x000fe4000fffe03f */
[----:B------:R-:W-:Y:S01]  /*18c0*/  UIADD3 UR10, UR6, 0x2, URZ ;  /* 0x00000002060a7890 */ /* 0x000fe2000fffe03f */
[----:B------:R-:W-:Y:S01]  /*18d0*/  UMOV UR9, 0x40000040 ;  /* 0x4000004000097882 */ /* 0x000fe20000000000 */
[----:B------:R-:W-:Y:S01]  /*18e0*/  UMOV UR11, 0x40000040 ;  /* 0x40000040000b7882 */ /* 0x000fe20000000000 */
[----:B------:R-:W-:Y:S02]  /*18f0*/  WARPGROUP.DEPBAR.LE gsb0, 0x0 ;  /* 0x00008000000079c5 */ /* 0x000fe40000010000 */
[----:B------:R-:W-:-:S06]  /*1900*/  WARPGROUP.ARRIVE ;  /* 0x00000000000079c5 */ /* 0x000fcc0000000000 */
[----:B------:R-:W-:Y:S01]  /*1910*/  HGMMA.64x128x8.F32.TF32 R24, gdesc[UR8], R24, gsb0 ;  /* 0x05e00000081879f0 */ /* 0x000fe20008002818 */
        /* <DEDUP_REMOVED lines=41> */
[----:B------:R-:W-:Y:S03]  /*1bb0*/  HGMMA.64x128x8.F32.TF32 R24, gdesc[UR8], R24, gsb0 ;  /* 0x05e00000081879f0 */ /* 0x000fe60008002818 */
[----:B------:R-:W-:Y:S02]  /*1bc0*/  WARPGROUP.DEPBAR.LE gsb0, 0x0 ;  /* 0x00008000000079c5 */ /* 0x000fe40000010000 */
[----:B------:R-:W-:Y:S05]  /*1bd0*/  @!P2 BRA `(.L_x_22) ;  /* 0x000000040098a947 */ /* 0x000fea0003800000 */
[----:B------:R-:W-:Y:S01]  /*1be0*/  UIADD3 UR5, UR42, 0x1, URZ ;  /* 0x000000012a057890 */ /* 0x000fe2000fffe03f */
[----:B01----:R-:W-:Y:S02]  /*1bf0*/  IMAD.U32 R0, RZ, RZ, UR44 ;  /* 0x0000002cff007e24 */ /* 0x003fe4000f8e00ff */
[----:B------:R-:W-:Y:S01]  /*1c00*/  IMAD.U32 R3, RZ, RZ, UR42 ;  /* 0x0000002aff037e24 */ /* 0x000fe2000f8e00ff */
[----:B------:R-:W-:-:S04]  /*1c10*/  UISETP.NE.AND UP0, UPT, UR5, 0x5, UPT ;  /* 0x000000050500788c */ /* 0x000fc8000bf05270 */
[----:B------:R-:W-:Y:S02]  /*1c20*/  USEL UR6, URZ, 0x1, UP0 ;  /* 0x000000013f067887 */ /* 0x000fe40008000000 */
[----:B------:R-:W-:Y:S02]  /*1c30*/  USEL UR5, UR5, URZ, UP0 ;  /* 0x0000003f05057287 */ /* 0x000fe40008000000 */
[----:B------:R-:W-:-:S06]  /*1c40*/  ULOP3.LUT UR6, UR40, UR6, URZ, 0x3c, !UPT ;  /* 0x0000000628067292 */ /* 0x000fcc000f8e3c3f */
[----:B------:R-:W-:-:S07]  /*1c50*/  IMAD.U32 R7, RZ, RZ, UR6 ;  /* 0x00000006ff077e24 */ /* 0x000fce000f8e00ff */
.L_x_29:
[----:B------:R-:W-:Y:S05]  /*1c60*/  @!P0 BRA `(.L_x_23) ;  /* 0x0000000000048947 */ /* 0x000fea0003800000 */
[----:B------:R-:W-:Y:S01]  /*1c70*/  BPT.TRAP 0x1 ;  /* 0x000000040000795c */ /* 0x000fe20000300000 */
.L_x_23:
[----:B------:R-:W0:Y:S01]  /*1c80*/  S2UR UR7, SR_CgaCtaId ;  /* 0x00000000000779c3 */ /* 0x000e220000008800 */
[----:B------:R-:W-:Y:S01]  /*1c90*/  UMOV UR6, 0x400 ;  /* 0x0000040000067882 */ /* 0x000fe20000000000 */
[----:B------:R-:W-:Y:S01]  /*1ca0*/  IMAD.U32 R5, RZ, RZ, UR5 ;  /* 0x00000005ff057e24 */ /* 0x000fe2000f8e00ff */
[----:B------:R-:W-:Y:S01]  /*1cb0*/  SHF.L.U32 R4, R7, 0x1f, RZ ;  /* 0x0000001f07047819 */ /* 0x000fe200000006ff */
[----:B0-----:R-:W-:-:S06]  /*1cc0*/  ULEA UR6, UR7, UR6, 0x18 ;  /* 0x0000000607067291 */ /* 0x001fcc000f8ec03f */
[----:B------:R-:W-:-:S04]  /*1cd0*/  IMAD.U32 R6, RZ, RZ, UR6 ;  /* 0x00000006ff067e24 */ /* 0x000fc8000f8e00ff */
[----:B------:R-:W-:-:S04]  /*1ce0*/  IMAD R5, R5, 0x8, R6 ;  /* 0x0000000805057824 */ /* 0x000fc800078e0206 */
[----:B------:R0:W1:Y:S01]  /*1cf0*/  SYNCS.PHASECHK.TRANS64.TRYWAIT P1, [R5+URZ], R4 ;  /* 0x00000004050075a7 */ /* 0x000062000802017f */
[----:B------:R-:W-:Y:S05]  /*1d00*/  @!P0 BRA `(.L_x_24) ;  /* 0x0000000000048947 */ /* 0x000fea0003800000 */
[----:B------:R-:W-:Y:S01]  /*1d10*/  BPT.TRAP 0x1 ;  /* 0x000000040000795c */ /* 0x000fe20000300000 */
.L_x_24:
[----:B-1----:R-:W-:Y:S05]  /*1d20*/  @P1 BRA `(.L_x_25) ;  /* 0x0000000000081947 */ /* 0x002fea0003800000 */
[----:B------:R-:W1:Y:S02]  /*1d30*/  SYNCS.PHASECHK.TRANS64.TRYWAIT P1, [R5+URZ], R4 ;  /* 0x00000004050075a7 */ /* 0x000e64000802017f */
[----:B-1----:R-:W-:Y:S05]  /*1d40*/  @!P1 BRA `(.L_x_26) ;  /* 0x0000006400589947 */ /* 0x002fea0003800000 */
.L_x_25:
[----:B------:R-:W-:Y:S01]  /*1d50*/  ULEA UR6, UR5, UR45, 0xb ;  /* 0x0000002d05067291 */ /* 0x000fe2000f8e583f */
[----:B------:R-:W-:Y:S01]  /*1d60*/  WARPGROUP.ARRIVE ;  /* 0x00000000000079c5 */ /* 0x000fe20000000000 */
[----:B------:R-:W-:Y:S01]  /*1d70*/  ULEA UR7, UR5, UR4, 0xb ;  /* 0x0000000405077291 */ /* 0x000fe2000f8e583f */
[----:B------:R-:W-:Y:S01]  /*1d80*/  UMOV UR9, 0x40000040 ;  /* 0x4000004000097882 */ /* 0x000fe20000000000 */
[----:B------:R-:W-:-:S03]  /*1d90*/  UMOV UR11, 0x40000040 ;  /* 0x40000040000b7882 */ /* 0x000fc60000000000 */
[----:B------:R-:W-:Y:S02]  /*1da0*/  UMOV UR8, UR6 ;  /* 0x0000000600087c82 */ /* 0x000fe40008000000 */
[----:B------:R-:W-:Y:S02]  /*1db0*/  UMOV UR10, UR7 ;  /* 0x00000007000a7c82 */ /* 0x000fe40008000000 */
[----:B------:R-:W-:Y:S01]  /*1dc0*/  HGMMA.64x128x8.F32.TF32 R24, gdesc[UR8], R24, gsb0 ;  /* 0x05e00000081879f0 */ /* 0x000fe20008002818 */
[----:B------:R-:W-:Y:S02]  /*1dd0*/  UIADD3 UR8, UR6, 0x2, URZ ;  /* 0x0000000206087890 */ /* 0x000fe4000fffe03f */
[----:B------:R-:W-:Y:S01]  /*1de0*/  UIADD3 UR10, UR7, 0x2, URZ ;  /* 0x00000002070a7890 */ /* 0x000fe2000fffe03f */
[----:B------:R-:W-:Y:S01]  /*1df0*/  UMOV UR9, 0x40000040 ;  /* 0x4000004000097882 */ /* 0x000fe20000000000 */
[----:B------:R-:W-:Y:S01]  /*1e00*/  UMOV UR11, 0x40000040 ;  /* 0x40000040000b7882 */ /* 0x000fe20000000000 */
[----:B------:R-:W-:-:S02]  /*1e10*/  WARPGROUP.DEPBAR.LE gsb0, 0x0 ;  /* 0x00008000000079c5 */ /* 0x000fc40000010000 */
        /* <DEDUP_REMOVED lines=46> */
[----:B------:R-:W-:Y:S01]  /*2100*/  BPT.TRAP 0x1 ;  /* 0x000000040000795c */ /* 0x000fe20000300000 */
.L_x_27:
[----:B------:R-:W-:-:S13]  /*2110*/  ISETP.NE.AND P1, PT, R22, RZ, PT ;  /* 0x000000ff1600720c */ /* 0x000fda0003f25270 */
[----:B01----:R-:W-:-:S04]  /*2120*/  @P1 IMAD R4, R3, 0x8, R6 ;  /* 0x0000000803041824 */ /* 0x003fc800078e0206 */
[----:B------:R-:W-:-:S05]  /*2130*/  @P1 VIADD R4, R4, 0x28 ;  /* 0x0000002804041836 */ /* 0x000fca0000000000 */
[----:B------:R-:W-:-:S04]  /*2140*/  @P1 PRMT R4, R19, 0x654, R4 ;  /* 0x0000065413041816 */ /* 0x000fc80000000004 */
[----:B------:R0:W-:Y:S01]  /*2150*/  @P1 SYNCS.ARRIVE.TRANS64.RED.A1T0 RZ, [R4+URZ], RZ ;  /* 0x000000ff04ff19a7 */ /* 0x0001e2000810043f */
[----:B------:R-:W-:-:S13]  /*2160*/  ISETP.GT.U32.AND P1, PT, R18, 0x1, PT ;  /* 0x000000011200780c */ /* 0x000fda0003f24070 */
[----:B0-----:R-:W-:Y:S05]  /*2170*/  @P1 BRA `(.L_x_28) ;  /* 0x0000000000041947 */ /* 0x001fea0003800000 */
[----:B------:R-:W-:Y:S01]  /*2180*/  BPT.TRAP 0x1 ;  /* 0x000000040000795c */ /* 0x000fe20000300000 */
.L_x_28:
[----:B------:R-:W-:Y:S01]  /*2190*/  UIADD3 UR5, UR5, 0x1, URZ ;  /* 0x0000000105057890 */ /* 0x000fe2000fffe03f */
[C---:B------:R-:W-:Y:S01]  /*21a0*/  ISETP.GT.AND P2, PT, R0.reuse, 0x1, PT ;  /* 0x000000010000780c */ /* 0x040fe20003f44270 */
[----:B------:R-:W-:Y:S02]  /*21b0*/  VIADD R3, R3, 0x1 ;  /* 0x0000000103037836 */ /* 0x000fe40000000000 */
[----:B------:R-:W-:Y:S01]  /*21c0*/  UISETP.NE.AND UP0, UPT, UR5, 0x5, UPT ;  /* 0x000000050500788c */ /* 0x000fe2000bf05270 */
[----:B------:R-:W-:Y:S02]  /*21d0*/  VIADD R0, R0, 0xffffffff ;  /* 0xffffffff00007836 */ /* 0x000fe40000000000 */
[C---:B------:R-:W-:Y:S01]  /*21e0*/  ISETP.NE.AND P1, PT, R3.reuse, 0x5, PT ;  /* 0x000000050300780c */ /* 0x040fe20003f25270 */
[----:B------:R-:W-:Y:S02]  /*21f0*/  USEL UR6, URZ, 0x1, UP0 ;  /* 0x000000013f067887 */ /* 0x000fe40008000000 */
[----:B------:R-:W-:Y:S01]  /*2200*/  USEL UR5, UR5, URZ, UP0 ;  /* 0x0000003f05057287 */ /* 0x000fe20008000000 */
[----:B------:R-:W-:-:S03]  /*2210*/  SEL R3, R3, RZ, P1 ;  /* 0x000000ff03037207 */ /* 0x000fc60000800000 */
[----:B------:R-:W-:Y:S01]  /*2220*/  LOP3.LUT R7, R7, UR6, RZ, 0x3c, !PT ;  /* 0x0000000607077c12 */ /* 0x000fe2000f8e3cff */
[----:B------:R-:W-:Y:S07]  /*2230*/  @P2 BRA `(.L_x_29) ;  /* 0xfffffff800882947 */ /* 0x000fee000383ffff */
.L_x_22:
[----:B01----:R-:W0:Y:S02]  /*2240*/  LDC R0, c[0x0][0x28c] ;  /* 0x0000a300ff007b82 */ /* 0x003e240000000800 */
[----:B0-----:R-:W-:-:S13]  /*2250*/  ISETP.GE.AND P1, PT, R0, 0x1, PT ;  /* 0x000000010000780c */ /* 0x001fda0003f26270 */
[----:B------:R-:W-:Y:S05]  /*2260*/  @!P1 BRA `(.L_x_30) ;  /* 0x0000000000449947 */ /* 0x000fea0003800000 */
[----:B------:R-:W-:Y:S05]  /*2270*/  @!P0 BRA `(.L_x_31) ;  /* 0x0000000000048947 */ /* 0x000fea0003800000 */
[----:B------:R-:W-:Y:S01]  /*2280*/  BPT.TRAP 0x1 ;  /* 0x000000040000795c */ /* 0x000fe20000300000 */
.L_x_31:
[----:B------:R-:W-:-:S13]  /*2290*/  ISETP.NE.AND P0, PT, R22, RZ, PT ;  /* 0x000000ff1600720c */ /* 0x000fda0003f05270 */
[----:B------:R-:W-:-:S05]  /*22a0*/  VOTEU.ANY UP0, P0 ;  /* 0x00000000003f7886 */ /* 0x000fca0000000100 */
[----:B------:R-:W-:-:S06]  /*22b0*/  @UP0 UIADD3 UR4, UR44, UR42, URZ ;  /* 0x0000002a2c040290 */ /* 0x000fcc000fffe03f */
[----:B------:R-:W-:Y:S02]  /*22c0*/  IMAD.U32 R4, RZ, RZ, UR4 ;  /* 0x00000004ff047e24 */ /* 0x000fe4000f8e00ff */
[----:B------:R-:W-:Y:S02]  /*22d0*/  IMAD.U32 R3, RZ, RZ, UR4 ;  /* 0x00000004ff037e24 */ /* 0x000fe4000f8e00ff */
[----:B------:R-:W-:-:S05]  /*22e0*/  @P0 IMAD.WIDE.U32 R4, R4, -0x33333333, RZ ;  /* 0xcccccccd04040825 */ /* 0x000fca00078e00ff */
[----:B------:R-:W-:-:S05]  /*22f0*/  @P0 SHF.R.U32.HI R0, RZ, 0x2, R5 ;  /* 0x00000002ff000819 */ /* 0x000fca0000011605 */
[----:B------:R-:W-:-:S04]  /*2300*/  @P0 IMAD R0, R0, -0x5, R3 ;  /* 0xfffffffb00000824 */ /* 0x000fc800078e0203 */
[----:B------:R-:W-:-:S04]  /*2310*/  @P0 IMAD R0, R0, 0x8, R6 ;  /* 0x0000000800000824 */ /* 0x000fc800078e0206 */
[----:B------:R-:W-:-:S05]  /*2320*/  @P0 VIADD R0, R0, 0x28 ;  /* 0x0000002800000836 */ /* 0x000fca0000000000 */
[----:B------:R-:W-:-:S04]  /*2330*/  @P0 PRMT R0, R19, 0x654, R0 ;  /* 0x0000065413000816 */ /* 0x000fc80000000000 */
[----:B------:R0:W-:Y:S01]  /*2340*/  @P0 SYNCS.ARRIVE.TRANS64.RED.A1T0 RZ, [R0+URZ], RZ ;  /* 0x000000ff00ff09a7 */ /* 0x0001e2000810043f */
[----:B------:R-:W-:-:S13]  /*2350*/  ISETP.GT.U32.AND P0, PT, R18, 0x1, PT ;  /* 0x000000011200780c */ /* 0x000fda0003f04070 */
[----:B0-----:R-:W-:Y:S05]  /*2360*/  @P0 BRA `(.L_x_30) ;  /* 0x0000000000040947 */ /* 0x001fea0003800000 */
[----:B------:R-:W-:Y:S01]  /*2370*/  BPT.TRAP 0x1 ;  /* 0x000000040000795c */ /* 0x000fe20000300000 */
.L_x_30:
[----:B------:R-:W-:Y:S01]  /*2380*/  IMAD.SHL.U32 R100, R100, 0x80, RZ ;  /* 0x0000008064647824 */ /* 0x000fe200078e00ff */
[----:B------:R-:W-:Y:S01]  /*2390*/  UIADD3 UR42, UR43, UR42, URZ ;  /* 0x0000002a2b2a7290 */ /* 0x000fe2000fffe03f */
[----:B------:R-:W-:Y:S01]  /*23a0*/  SHF.R.S32.HI R11, RZ, 0x1f, R101 ;  /* 0x0000001fff0b7819 */ /* 0x000fe20000011465 */
[----:B------:R-:W-:Y:S01]  /*23b0*/  UISETP.GE.U32.AND UP1, UPT, UR43, 0x5, UPT ;  /* 0x000000052b00788c */ /* 0x000fe2000bf26070 */
[----:B------:R-:W-:Y:S01]  /*23c0*/  IMAD.SHL.U32 R6, R103, 0x80, RZ ;  /* 0x0000008067067824 */ /* 0x000fe200078e00ff */
[----:B------:R-:W-:Y:S01]  /*23d0*/  ULDC UR7, c[0x0][0x288] ;  /* 0x0000a20000077ab9 */ /* 0x000fe20000000800 */
[C---:B------:R-:W-:Y:S01]  /*23e0*/  LOP3.LUT R8, R100.reuse, 0x6, R95, 0xf8, !PT ;  /* 0x0000000664087812 */ /* 0x040fe200078ef85f */
[----:B------:R-:W-:Y:S01]  /*23f0*/  UISETP.GT.U32.AND UP0, UPT, UR42, 0x4, UPT ;  /* 0x000000042a00788c */ /* 0x000fe2000bf04070 */
[----:B------:R-:W-:Y:S01]  /*2400*/  ISETP.GE.AND P0, PT, R100, UR7, PT ;  /* 0x0000000764007c0c */ /* 0x000fe2000bf06270 */
[----:B------:R-:W-:Y:S01]  /*2410*/  ULDC.64 UR4, c[0x0][0x5d0] ;  /* 0x0001740000047ab9 */ /* 0x000fe20000000a00 */
[--C-:B------:R-:W-:Y:S01]  /*2420*/  SHF.R.S32.HI R9, RZ, 0x1f, R8.reuse ;  /* 0x0000001fff097819 */ /* 0x100fe20000011408 */
[----:B------:R-:W-:Y:S01]  /*2430*/  ULDC UR10, c[0x0][0x284] ;  /* 0x0000a100000a7ab9 */ /* 0x000fe20000000800 */
[----:B------:R-:W-:Y:S01]  /*2440*/  IMAD R0, R11, UR4, RZ ;  /* 0x000000040b007c24 */ /* 0x000fe2000f8e02ff */
[----:B------:R-:W-:Y:S01]  /*2450*/  UISETP.LT.U32.AND UP0, UPT, UR43, 0x5, UP0 ;  /* 0x000000052b00788c */ /* 0x000fe20008701070 */
[----:B------:R-:W-:Y:S01]  /*2460*/  ISETP.GE.OR P0, PT, R6, UR10, P0 ;  /* 0x0000000a06007c0c */ /* 0x000fe20008706670 */
[----:B------:R-:W-:Y:S01]  /*2470*/  IMAD.WIDE.U32 R4, R101, UR4, R8 ;  /* 0x0000000465047c25 */ /* 0x000fe2000f8e0008 */
[----:B------:R-:W-:Y:S01]  /*2480*/  ULDC.64 UR8, c[0x0][0x5c8] ;  /* 0x0001720000087ab9 */ /* 0x000fe20000000a00 */
[----:B------:R-:W-:-:S02]  /*2490*/  USEL UR6, URZ, 0x1, !UP0 ;  /* 0x000000013f067887 */ /* 0x000fc4000c000000 */
[----:B------:R-:W-:Y:S01]  /*24a0*/  IMAD R3, R101, UR5, R0 ;  /* 0x0000000565037c24 */ /* 0x000fe2000f8e0200 */
[----:B------:R-:W-:Y:S01]  /*24b0*/  @UP1 UIMAD.WIDE.U32 UR4, UR42, -0x33333333, URZ ;  /* 0xcccccccd2a0418a5 */ /* 0x000fe2000f8e003f */
[----:B------:R-:W-:Y:S01]  /*24c0*/  IMAD.WIDE R104, R103, 0x80, R88 ;  /* 0x0000008067687825 */ /* 0x000fe200078e0258 */
[----:B------:R-:W-:Y:S02]  /*24d0*/  ULOP3.LUT UR40, UR40, UR6, URZ, 0x3c, !UPT ;  /* 0x0000000628287292 */ /* 0x000fe4000f8e3c3f */
[----:B------:R-:W-:Y:S01]  /*24e0*/  @UP1 USHF.R.U32.HI UR4, URZ, 0x2, UR5 ;  /* 0x000000023f041899 */ /* 0x000fe20008011605 */
[----:B------:R-:W-:Y:S02]  /*24f0*/  IMAD.IADD R5, R5, 0x1, R3 ;  /* 0x0000000105057824 */ /* 0x000fe400078e0203 */
[----:B------:R-:W-:Y:S01]  /*2500*/  IMAD R3, R105, UR8, RZ ;  /* 0x0000000869037c24 */ /* 0x000fe2000f8e02ff */
[----:B------:R-:W-:Y:S01]  /*2510*/  @UP1 ULOP3.LUT UR40, UR40, 0x1, UR4, 0x78, !UPT ;  /* 0x0000000128281892 */ /* 0x000fe2000f8e7804 */
[----:B------:R-:W-:-:S04]  /*2520*/  IMAD.WIDE.U32 R106, R104, UR8, R4 ;  /* 0x00000008686a7c25 */ /* 0x000fc8000f8e0004 */
[----:B------:R-:W-:Y:S02]  /*2530*/  IMAD R7, R104, UR9, R3 ;  /* 0x0000000968077c24 */ /* 0x000fe4000f8e0203 */
[----:B------:R-:W-:Y:S01]  /*2540*/  IMAD.MOV.U32 R0, RZ, RZ, -0x1 ;  /* 0xffffffffff007424 */ /* 0x000fe200078e00ff */
[----:B------:R-:W-:Y:S06]  /*2550*/  @P0 BRA `(.L_x_32) ;  /* 0x0000004000100947 */ /* 0x000fec0003800000 */
[----:B-----5:R-:W-:Y:S01]  /*2560*/  FSETP.NEU.AND P1, PT, R90, RZ, PT ;  /* 0x000000ff5a00720b */ /* 0x020fe20003f2d000 */
[----:B------:R-:W-:Y:S01]  /*2570*/  IMAD.IADD R4, R94, 0x1, -R100 ;  /* 0x000000015e047824 */ /* 0x000fe200078e0a64 */
[----:B------:R-:W-:Y:S01]  /*2580*/  BSSY B0, `(.L_x_32) ;  /* 0x0000401000007945 */ /* 0x000fe20003800000 */
[----:B------:R-:W-:Y:S02]  /*2590*/  IMAD.IADD R3, R99, 0x1, -R6 ;  /* 0x0000000163037824 */ /* 0x000fe400078e0a06 */
[----:B------:R-:W-:Y:S01]  /*25a0*/  IMAD.IADD R117, R107, 0x1, R7 ;  /* 0x000000016b757824 */ /* 0x000fe200078e0207 */
[----:B------:R-:W-:-:S04]  /*25b0*/  ISETP.GT.AND P0, PT, R4, RZ, PT ;  /* 0x000000ff0400720c */ /* 0x000fc80003f04270 */
[----:B------:R-:W-:-:S03]  /*25c0*/  ISETP.GT.AND P2, PT, R3, RZ, P0 ;  /* 0x000000ff0300720c */ /* 0x000fc60000744270 */
[----:B------:R-:W-:Y:S10]  /*25d0*/  @!P1 BRA `(.L_x_33) ;  /* 0x0000002c001c9947 */ /* 0x000ff40003800000 */
[----:B------:R-:W0:Y:S01]  /*25e0*/  LDC.64 R110, c[0x0][0x5b8] ;  /* 0x00016e00ff6e7b82 */ /* 0x000e220000000a00 */
[----:B------:R-:W-:-:S07]  /*25f0*/  ULDC.64 UR4, c[0x0][0x5c0] ;  /* 0x0001700000047ab9 */ /* 0x000fce0000000a00 */
[----:B------:R-:W1:Y:S08]  /*2600*/  LDC.64 R112, c[0x0][0x5b0] ;  /* 0x00016c00ff707b82 */ /* 0x000e700000000a00 */
[----:B------:R-:W2:Y:S01]  /*2610*/  LDC.64 R114, c[0x0][0x5a8] ;  /* 0x00016a00ff727b82 */ /* 0x000ea20000000a00 */
[-C--:B0-----:R-:W-:Y:S02]  /*2620*/  IMAD R6, R11, R110.reuse, RZ ;  /* 0x0000006e0b067224 */ /* 0x081fe400078e02ff */
[----:B------:R-:W-:-:S04]  /*2630*/  IMAD.WIDE.U32 R108, R101, R110, R8 ;  /* 0x0000006e656c7225 */ /* 0x000fc800078e0008 */
[----:B------:R-:W-:Y:S02]  /*2640*/  IMAD R103, R101, R111, R6 ;  /* 0x0000006f65677224 */ /* 0x000fe400078e0206 */
[-C--:B-1----:R-:W-:Y:S02]  /*2650*/  IMAD R5, R105, R112.reuse, RZ ;  /* 0x0000007069057224 */ /* 0x082fe400078e02ff */
[----:B------:R-:W-:Y:S02]  /*2660*/  IMAD.IADD R13, R109, 0x1, R103 ;  /* 0x000000016d0d7824 */ /* 0x000fe400078e0267 */
[----:B------:R-:W-:Y:S02]  /*2670*/  IMAD.MOV.U32 R12, RZ, RZ, R108 ;  /* 0x000000ffff0c7224 */ /* 0x000fe400078e006c */
[C---:B------:R-:W-:Y:S02]  /*2680*/  IMAD R105, R104.reuse, R113, R5 ;  /* 0x0000007168697224 */ /* 0x040fe400078e0205 */
[----:B------:R-:W-:-:S04]  /*2690*/  IMAD.WIDE.U32 R6, R104, R112, R12 ;  /* 0x0000007068067225 */ /* 0x000fc800078e000c */
[----:B------:R-:W-:Y:S01]  /*26a0*/  IMAD.IADD R5, R7, 0x1, R105 ;  /* 0x0000000107057824 */ /* 0x000fe200078e0269 */
[----:B--2---:R-:W-:-:S04]  /*26b0*/  LEA R14, P1, R6, R114, 0x2 ;  /* 0x00000072060e7211 */ /* 0x004fc800078210ff */
[----:B------:R-:W-:-:S05]  /*26c0*/  LEA.HI.X R15, R6, R115, R5, 0x2, P1 ;  /* 0x00000073060f7211 */ /* 0x000fca00008f1405 */
[----:B------:R0:W2:Y:S01]  /*26d0*/  @P2 LDG.E.LTC128B R5, desc[UR36][R14.64] ;  /* 0x000000240e052981 */ /* 0x0000a2000c1e1920 */
[----:B------:R-:W-:Y:S01]  /*26e0*/  LEA R10, P3, R106, UR4, 0x2 ;  /* 0x000000046a0a7c11 */ /* 0x000fe2000f8610ff */
[----:B------:R-:W-:Y:S01]  /*26f0*/  IMAD.WIDE.U32 R6, R104, R112, R8 ;  /* 0x0000007068067225 */ /* 0x000fe200078e0008 */
[----:B------:R-:W-:Y:S01]  /*2700*/  ISETP.GT.AND P1, PT, R4, 0x1, PT ;  /* 0x000000010400780c */ /* 0x000fe20003f24270 */
[----:B------:R-:W-:Y:S02]  /*2710*/  BSSY B1, `(.L_x_34) ;  /* 0x0000012000017945 */ /* 0x000fe40003800000 */
[----:B------:R-:W-:Y:S02]  /*2720*/  IMAD.IADD R7, R105, 0x1, R7 ;  /* 0x0000000169077824 */ /* 0x000fe400078e0207 */
[----:B------:R-:W-:Y:S01]  /*2730*/  IMAD.WIDE.U32 R20, R101, R110, R6 ;  /* 0x0000006e65147225 */ /* 0x000fe200078e0006 */
[----:B0-----:R-:W-:-:S03]  /*2740*/  SHF.L.U64.HI R15, R112, 0x3, R113 ;  /* 0x00000003700f7819 */ /* 0x001fc60000010271 */
[----:B------:R-:W-:Y:S01]  /*2750*/  IMAD.IADD R7, R103, 0x1, R21 ;  /* 0x0000000167077824 */ /* 0x000fe200078e0215 */
[----:B------:R-:W-:Y:S01]  /*2760*/  LEA R6, P4, R20, R114, 0x2 ;  /* 0x0000007214067211 */ /* 0x000fe200078810ff */
[----:B------:R-:W-:-:S03]  /*2770*/  IMAD.SHL.U32 R14, R112, 0x8, RZ ;  /* 0x00000008700e7824 */ /* 0x000fc600078e00ff */
[----:B------:R-:W-:Y:S01]  /*2780*/  LEA.HI.X R7, R20, R115, R7, 0x2, P4 ;  /* 0x0000007314077211 */ /* 0x000fe200020f1407 */
[----:B------:R-:W-:Y:S01]  /*2790*/  IMAD.WIDE.U32 R20, R104, R112, R14 ;  /* 0x0000007068147225 */ /* 0x000fe200078e000e */
[----:B--2---:R-:W-:-:S05]  /*27a0*/  LOP3.LUT R11, R5, 0xffffe000, RZ, 0xc0, !PT ;  /* 0xffffe000050b7812 */ /* 0x004fca00078ec0ff */
[----:B------:R-:W-:-:S04]  /*27b0*/  FMUL R11, R11, R90 ;  /* 0x0000005a0b0b7220 */ /* 0x000fc80000400000 */
[----:B------:R-:W-:Y:S01]  /*27c0*/  FFMA R107, R24, R23, R11 ;  /* 0x00000017186b7223 */ /* 0x000fe2000000000b */
[----:B------:R-:W-:Y:S02]  /*27d0*/  LEA.HI.X R11, R106, UR5, R117, 0x2, P3 ;  /* 0x000000056a0b7c11 */ /* 0x000fe400098f1475 */
[----:B------:R-:W-:Y:S02]  /*27e0*/  ISETP.GT.AND P3, PT, R3, RZ, P1 ;  /* 0x000000ff0300720c */ /* 0x000fe40000f64270 */
[----:B------:R-:W-:-:S05]  /*27f0*/  F2FP.TF32.F32.PACK_B R107, R107 ;  /* 0x0000006bff6b723e */ /* 0x000fca00024050ff */
[----:B------:R0:W-:Y:S06]  /*2800*/  @P2 STG.E desc[UR36][R10.64], R107 ;  /* 0x0000006b0a002986 */ /* 0x0001ec000c101924 */
[----:B------:R-:W-:Y:S05]  /*2810*/  @!P3 BRA `(.L_x_35) ;  /* 0x000000000004b947 */ /* 0x000fea0003800000 */
[----:B------:R1:W5:Y:S02]  /*2820*/  LDG.E.LTC128B R5, desc[UR36][R6.64+0x4] ;  /* 0x0000042406057981 */ /* 0x000364000c1e1920 */
.L_x_35:
[----:B------:R-:W-:Y:S05]  /*2830*/  BSYNC B1 ;  /* 0x0000000000017941 */ /* 0x000fea0003800000 */
.L_x_34:
[----:B-----5:R-:W-:Y:S01]  /*2840*/  LOP3.LUT R15, R5, 0xffffe000, RZ, 0xc0, !PT ;  /* 0xffffe000050f7812 */ /* 0x020fe200078ec0ff */
[----:B------:R-:W-:Y:S01]  /*2850*/  IMAD.IADD R105, R105, 0x1, R21 ;  /* 0x0000000169697824 */ /* 0x000fe200078e0215 */
[----:B------:R-:W-:Y:S01]  /*2860*/  IADD3 R108, P2, R108, R20, RZ ;  /* 0x000000146c6c7210 */ /* 0x000fe20007f5e0ff */
[----:B------:R-:W-:Y:S01]  /*2870*/  IMAD.MOV.U32 R24, RZ, RZ, R5 ;  /* 0x000000ffff187224 */ /* 0x000fe200078e0005 */
[----:B------:R-:W-:Y:S01]  /*2880*/  ISETP.GT.AND P0, PT, R3, 0x8, P0 ;  /* 0x000000080300780c */ /* 0x000fe20000704270 */
[----:B------:R-:W-:Y:S02]  /*2890*/  FMUL R12, R15, R90 ;  /* 0x0000005a0f0c7220 */ /* 0x000fe40000400000 */
[----:B------:R-:W-:Y:S01]  /*28a0*/  IMAD.X R13, R105, 0x1, R13, P2 ;  /* 0x00000001690d7824 */ /* 0x000fe200010e060d */
[----:B------:R-:W-:Y:S01]  /*28b0*/  LEA R14, P2, R108, R114, 0x2 ;  /* 0x000000726c0e7211 */ /* 0x000fe200078410ff */
[----:B------:R-:W-:-:S03]  /*28c0*/  FFMA R25, R25, R23, R12 ;  /* 0x0000001719197223 */ /* 0x000fc6000000000c */
[----:B------:R-:W-:Y:S02]  /*28d0*/  LEA.HI.X R15, R108, R115, R13, 0x2, P2 ;  /* 0x000000736c0f7211 */ /* 0x000fe400010f140d */
[----:B------:R-:W-:-:S05]  /*28e0*/  F2FP.TF32.F32.PACK_B R25, R25 ;  /* 0x00000019ff19723e */ /* 0x000fca00024050ff */
[----:B------:R2:W-:Y:S04]  /*28f0*/  @P3 STG.E desc[UR36][R10.64+0x4], R25 ;  /* 0x000004190a003986 */ /* 0x0005e8000c101924 */
[----:B------:R-:W3:Y:S01]  /*2900*/  @P0 LDG.E.LTC128B R24, desc[UR36][R14.64] ;  /* 0x000000240e180981 */ /* 0x000ee2000c1e1920 */
[----:B------:R-:W-:Y:S01]  /*2910*/  IADD3 R20, P2, R8, R20, RZ ;  /* 0x0000001408147210 */ /* 0x000fe20007f5e0ff */
[----:B------:R-:W-:Y:S01]  /*2920*/  BSSY B1, `(.L_x_36) ;  /* 0x0000011000017945 */ /* 0x000fe20003800000 */
[----:B------:R-:W-:-:S03]  /*2930*/  ISETP.GT.AND P1, PT, R3, 0x8, P1 ;  /* 0x000000080300780c */ /* 0x000fc60000f24270 */
[----:B------:R-:W-:Y:S01]  /*2940*/  IMAD.X R21, R9, 0x1, R105, P2 ;  /* 0x0000000109157824 */ /* 0x000fe200010e0669 */
[C---:B------:R-:W-:Y:S02]  /*2950*/  SHF.L.U64.HI R9, R91.reuse, 0x2, R92 ;  /* 0x000000025b097819 */ /* 0x040fe4000001025c */
[----:B------:R-:W-:Y:S01]  /*2960*/  LEA R12, P2, R91, R10, 0x2 ;  /* 0x0000000a5b0c7211 */ /* 0x000fe200078410ff */
[----:B------:R-:W-:-:S04]  /*2970*/  IMAD.WIDE.U32 R20, R101, R110, R20 ;  /* 0x0000006e65147225 */ /* 0x000fc800078e0014 */
[----:B------:R-:W-:Y:S01]  /*2980*/  IMAD.X R13, R9, 0x1, R11, P2 ;  /* 0x00000001090d7824 */ /* 0x000fe200010e060b */
[----:B------:R-:W-:Y:S02]  /*2990*/  LEA R8, P3, R20, R114, 0x2 ;  /* 0x0000007214087211 */ /* 0x000fe400078610ff */
[----:B---3--:R-:W-:-:S05]  /*29a0*/  LOP3.LUT R5, R24, 0xffffe000, RZ, 0xc0, !PT ;  /* 0xffffe00018057812 */ /* 0x008fca00078ec0ff */
[----:B------:R-:W-:-:S04]  /*29b0*/  FMUL R5, R5, R90 ;  /* 0x0000005a05057220 */ /* 0x000fc80000400000 */
[----:B------:R-:W-:Y:S01]  /*29c0*/  FFMA R101, R26, R23, R5 ;  /* 0x000000171a657223 */ /* 0x000fe20000000005 */
[----:B------:R-:W-:-:S04]  /*29d0*/  IMAD.IADD R5, R103, 0x1, R21 ;  /* 0x0000000167057824 */ /* 0x000fc800078e0215 */
[----:B------:R-:W-:Y:S02]  /*29e0*/  F2FP.TF32.F32.PACK_B R101, R101 ;  /* 0x00000065ff65723e */ /* 0x000fe400024050ff */
[----:B------:R-:W-:-:S03]  /*29f0*/  LEA.HI.X R9, R20, R115, R5, 0x2, P3 ;  /* 0x0000007314097211 */ /* 0x000fc600018f1405 */
[----:B------:R2:W-:Y:S01]  /*2a00*/  @P0 STG.E desc[UR36][R12.64], R101 ;  /* 0x000000650c000986 */ /* 0x0005e2000c101924 */
[----:B------:R-:W-:Y:S05]  /*2a10*/  @!P1 BRA `(.L_x_37) ;  /* 0x0000000000049947 */ /* 0x000fea0003800000 */
[----:B------:R3:W5:Y:S02]  /*2a20*/  LDG.E.LTC128B R24, desc[UR36][R8.64+0x4] ;  /* 0x0000042408187981 */ /* 0x000764000c1e1920 */
.L_x_37:
[----:B------:R-:W-:Y:S05]  /*2a30*/  BSYNC B1 ;  /* 0x0000000000017941 */ /* 0x000fea0003800000 */
.L_x_36:
[----:B-----5:R-:W-:Y:S01]  /*2a40*/  LOP3.LUT R5, R24, 0xffffe000, RZ, 0xc0, !PT ;  /* 0xffffe00018057812 */ /* 0x020fe200078ec0ff */
[----:B------:R-:W-:Y:S01]  /*2a50*/  BSSY B1, `(.L_x_38) ;  /* 0x0000009000017945 */ /* 0x000fe20003800000 */
[----:B------:R-:W-:-:S03]  /*2a60*/  ISETP.GT.AND P0, PT, R4, 0x8, PT ;  /* 0x000000080400780c */ /* 0x000fc60003f04270 */
[----:B------:R-:W-:Y:S01]  /*2a70*/  FMUL R14, R5, R90 ;  /* 0x0000005a050e7220 */ /* 0x000fe20000400000 */
[----:B------:R-:W-:-:S03]  /*2a80*/  ISETP.GT.AND P2, PT, R3, RZ, P0 ;  /* 0x000000ff0300720c */ /* 0x000fc60000744270 */
[----:B------:R-:W-:-:S05]  /*2a90*/  FFMA R27, R27, R23, R14 ;  /* 0x000000171b1b7223 */ /* 0x000fca000000000e */
[----:B------:R-:W-:-:S05]  /*2aa0*/  F2FP.TF32.F32.PACK_B R27, R27 ;  /* 0x0000001bff1b723e */ /* 0x000fca00024050ff */
[----:B------:R4:W-:Y:S01]  /*2ab0*/  @P1 STG.E desc[UR36][R12.64+0x4], R27 ;  /* 0x0000041b0c001986 */ /* 0x0009e2000c101924 */
[----:B------:R-:W-:Y:S05]  /*2ac0*/  @!P2 BRA `(.L_x_39) ;  /* 0x000000000004a947 */ /* 0x000fea0003800000 */
[----:B------:R0:W5:Y:S02]  /*2ad0*/  LDG.E.LTC128B R24, desc[UR36][R6.64+0x20] ;  /* 0x0000202406187981 */ /* 0x000164000c1e1920 */
.L_x_39:
[----:B------:R-:W-:Y:S05]  /*2ae0*/  BSYNC B1 ;  /* 0x0000000000017941 */ /* 0x000fea0003800000 */
.L_x_38:
        /* <DEDUP_REMOVED lines=10> */
.L_x_41:
[----:B------:R-:W-:Y:S05]  /*2b90*/  BSYNC B1 ;  /* 0x0000000000017941 */ /* 0x000fea0003800000 */
.L_x_40:
[----:B0----5:R-:W-:Y:S01]  /*2ba0*/  LOP3.LUT R5, R24, 0xffffe000, RZ, 0xc0, !PT ;  /* 0xffffe00018057812 */ /* 0x021fe200078ec0ff */
[----:B------:R-:W-:Y:S01]  /*2bb0*/  BSSY B1, `(.L_x_42) ;  /* 0x0000008000017945 */ /* 0x000fe20003800000 */
[----:B------:R-:W-:-:S03]  /*2bc0*/  ISETP.GT.AND P0, PT, R3, 0x8, P0 ;  /* 0x000000080300780c */ /* 0x000fc60000704270 */
[----:B------:R-:W-:-:S04]  /*2bd0*/  FMUL R14, R5, R90 ;  /* 0x0000005a050e7220 */ /* 0x000fc80000400000 */
[----:B------:R-:W-:-:S05]  /*2be0*/  FFMA R29, R29, R23, R14 ;  /* 0x000000171d1d7223 */ /* 0x000fca000000000e */
[----:B------:R-:W-:-:S05]  /*2bf0*/  F2FP.TF32.F32.PACK_B R29, R29 ;  /* 0x0000001dff1d723e */ /* 0x000fca00024050ff */
[----:B------:R0:W-:Y:S01]  /*2c00*/  @P3 STG.E desc[UR36][R10.64+0x24], R29 ;  /* 0x0000241d0a003986 */ /* 0x0001e2000c101924 */
[----:B------:R-:W-:Y:S05]  /*2c10*/  @!P0 BRA `(.L_x_43) ;  /* 0x0000000000048947 */ /* 0x000fea0003800000 */
[----:B------:R0:W5:Y:S02]  /*2c20*/  LDG.E.LTC128B R24, desc[UR36][R8.64+0x20] ;  /* 0x0000202408187981 */ /* 0x000164000c1e1920 */
.L_x_43:
[----:B------:R-:W-:Y:S05]  /*2c30*/  BSYNC B1 ;  /* 0x0000000000017941 */ /* 0x000fea0003800000 */
.L_x_42:
[----:B-----5:R-:W-:Y:S01]  /*2c40*/  LOP3.LUT R5, R24, 0xffffe000, RZ, 0xc0, !PT ;  /* 0xffffe00018057812 */ /* 0x020fe200078ec0ff */
        /* <DEDUP_REMOVED lines=8> */
.L_x_45:
[----:B------:R-:W-:Y:S05]  /*2cd0*/  BSYNC B1 ;  /* 0x0000000000017941 */ /* 0x000fea0003800000 */
.L_x_44:
[----:B0----5:R-:W-:Y:S01]  /*2ce0*/  LOP3.LUT R5, R24, 0xffffe000, RZ, 0xc0, !PT ;  /* 0xffffe00018057812 */ /* 0x021fe200078ec0ff */
        /* <DEDUP_REMOVED lines=9> */
.L_x_47:
[----:B------:R-:W-:Y:S05]  /*2d80*/  BSYNC B1 ;  /* 0x0000000000017941 */ /* 0x000fea0003800000 */
.L_x_46:
        /* <DEDUP_REMOVED lines=10> */
.L_x_49:
[----:B------:R-:W-:Y:S05]  /*2e30*/  BSYNC B1 ;  /* 0x0000000000017941 */ /* 0x000fea0003800000 */
.L_x_48:
        /* <DEDUP_REMOVED lines=9> */
.L_x_51:
[----:B------:R-:W-:Y:S05]  /*2ed0*/  BSYNC B1 ;  /* 0x0000000000017941 */ /* 0x000fea0003800000 */
.L_x_50:
        /* <DEDUP_REMOVED lines=9> */
.L_x_53:
[----:B------:R-:W-:Y:S05]  /*2f70*/  BSYNC B1 ;  /* 0x0000000000017941 */ /* 0x000fea0003800000 */
.L_x_52:
        /* <DEDUP_REMOVED lines=10> */
.L_x_55:
[----:B------:R-:W-:Y:S05]  /*3020*/  BSYNC B1 ;  /* 0x0000000000017941 */ /* 0x000fea0003800000 */
.L_x_54:
        /* <DEDUP_REMOVED lines=10> */
.L_x_57:
[----:B------:R-:W-:Y:S05]  /*30d0*/  BSYNC B1 ;  /* 0x0000000000017941 */ /* 0x000fea0003800000 */
.L_x_56:
        /* <DEDUP_REMOVED lines=9> */
.L_x_59:
[----:B------:R-:W-:Y:S05]  /*3170*/  BSYNC B1 ;  /* 0x0000000000017941 */ /* 0x000fea0003800000 */
.L_x_58:
        /* <DEDUP_REMOVED lines=9> */
.L_x_61:
[----:B------:R-:W-:Y:S05]  /*3210*/  BSYNC B1 ;  /* 0x0000000000017941 */ /* 0x000fea0003800000 */
.L_x_60:
        /* <DEDUP_REMOVED lines=10> */
.L_x_63:
[----:B------:R-:W-:Y:S05]  /*32c0*/  BSYNC B1 ;  /* 0x0000000000017941 */ /* 0x000fea0003800000 */
.L_x_62:
        /* <DEDUP_REMOVED lines=10> */
.L_x_65:
[----:B------:R-:W-:Y:S05]  /*3370*/  BSYNC B1 ;  /* 0x0000000000017941 */ /* 0x000fea0003800000 */
.L_x_64:
        /* <DEDUP_REMOVED lines=9> */
.L_x_67:
[----:B------:R-:W-:Y:S05]  /*3410*/  BSYNC B1 ;  /* 0x0000000000017941 */ /* 0x000fea0003800000 */
.L_x_66:
        /* <DEDUP_REMOVED lines=9> */
.L_x_69:
[----:B------:R-:W-:Y:S05]  /*34b0*/  BSYNC B1 ;  /* 0x0000000000017941 */ /* 0x000fea0003800000 */
.L_x_68:
        /* <DEDUP_REMOVED lines=10> */
.L_x_71:
[----:B------:R-:W-:Y:S05]  /*3560*/  BSYNC B1 ;  /* 0x0000000000017941 */ /* 0x000fea0003800000 */
.L_x_70:
        /* <DEDUP_REMOVED lines=10> */
.L_x_73:
[----:B------:R-:W-:Y:S05]  /*3610*/  BSYNC B1 ;  /* 0x0000000000017941 */ /* 0x000fea0003800000 */
.L_x_72:
        /* <DEDUP_REMOVED lines=9> */
.L_x_75:
[----:B------:R-:W-:Y:S05]  /*36b0*/  BSYNC B1 ;  /* 0x0000000000017941 */ /* 0x000fea0003800000 */
.L_x_74:
        /* <DEDUP_REMOVED lines=9> */
.L_x_77:
[----:B------:R-:W-:Y:S05]  /*3750*/  BSYNC B1 ;  /* 0x0000000000017941 */ /* 0x000fea0003800000 */
.L_x_76:
        /* <DEDUP_REMOVED lines=10> */
.L_x_79:
[----:B------:R-:W-:Y:S05]  /*3800*/  BSYNC B1 ;  /* 0x0000000000017941 */ /* 0x000fea0003800000 */
.L_x_78:
        /* <DEDUP_REMOVED lines=10> */
.L_x_81:
[----:B------:R-:W-:Y:S05]  /*38b0*/  BSYNC B1 ;  /* 0x0000000000017941 */ /* 0x000fea0003800000 */
.L_x_80:
        /* <DEDUP_REMOVED lines=9> */
.L_x_83:
[----:B------:R-:W-:Y:S05]  /*3950*/  BSYNC B1 ;  /* 0x0000000000017941 */ /* 0x000fea0003800000 */
.L_x_82:
        /* <DEDUP_REMOVED lines=9> */
.L_x_85:
[----:B------:R-:W-:Y:S05]  /*39f0*/  BSYNC B1 ;  /* 0x0000000000017941 */ /* 0x000fea0003800000 */
.L_x_84:
        /* <DEDUP_REMOVED lines=10> */
.L_x_87:
[----:B------:R-:W-:Y:S05]  /*3aa0*/  BSYNC B1 ;  /* 0x0000000000017941 */ /* 0x000fea0003800000 */
.L_x_86:
        /* <DEDUP_REMOVED lines=10> */
.L_x_89:
[----:B------:R-:W-:Y:S05]  /*3b50*/  BSYNC B1 ;  /* 0x0000000000017941 */ /* 0x000fea0003800000 */
.L_x_88:
        /* <DEDUP_REMOVED lines=9> */
.L_x_91:
[----:B------:R-:W-:Y:S05]  /*3bf0*/  BSYNC B1 ;  /* 0x0000000000017941 */ /* 0x000fea0003800000 */
.L_x_90:
        /* <DEDUP_REMOVED lines=9> */
.L_x_93:
[----:B------:R-:W-:Y:S05]  /*3c90*/  BSYNC B1 ;  /* 0x0000000000017941 */ /* 0x000fea0003800000 */
.L_x_92:
        /* <DEDUP_REMOVED lines=10> */
.L_x_95:
[----:B------:R-:W-:Y:S05]  /*3d40*/  BSYNC B1 ;  /* 0x0000000000017941 */ /* 0x000fea0003800000 */
.L_x_94:
        /* <DEDUP_REMOVED lines=10> */
.L_x_97:
[----:B------:R-:W-:Y:S05]  /*3df0*/  BSYNC B1 ;  /* 0x0000000000017941 */ /* 0x000fea0003800000 */
.L_x_96:
        /* <DEDUP_REMOVED lines=9> */
.L_x_99:
[----:B------:R-:W-:Y:S05]  /*3e90*/  BSYNC B1 ;  /* 0x0000000000017941 */ /* 0x000fea0003800000 */
.L_x_98:
        /* <DEDUP_REMOVED lines=9> */
.L_x_101:
[----:B------:R-:W-:Y:S05]  /*3f30*/  BSYNC B1 ;  /* 0x0000000000017941 */ /* 0x000fea0003800000 */
.L_x_100:
        /* <DEDUP_REMOVED lines=10> */
.L_x_103:
[----:B------:R-:W-:Y:S05]  /*3fe0*/  BSYNC B1 ;  /* 0x0000000000017941 */ /* 0x000fea0003800000 */
.L_x_102:
        /* <DEDUP_REMOVED lines=10> */
.L_x_105:
[----:B------:R-:W-:Y:S05]  /*4090*/  BSYNC B1 ;  /* 0x0000000000017941 */ /* 0x000fea0003800000 */
.L_x_104:
        /* <DEDUP_REMOVED lines=9> */
.L_x_107:
[----:B------:R-:W-:Y:S05]  /*4130*/  BSYNC B1 ;  /* 0x0000000000017941 */ /* 0x000fea0003800000 */
.L_x_106:
        /* <DEDUP_REMOVED lines=9> */
.L_x_109:
[----:B------:R-:W-:Y:S05]  /*41d0*/  BSYNC B1 ;  /* 0x0000000000017941 */ /* 0x000fea0003800000 */
.L_x_108:
        /* <DEDUP_REMOVED lines=10> */
.L_x_111:
[----:B------:R-:W-:Y:S05]  /*4280*/  BSYNC B1 ;  /* 0x0000000000017941 */ /* 0x000fea0003800000 */
.L_x_110:
        /* <DEDUP_REMOVED lines=10> */
.L_x_113:
[----:B------:R-:W-:Y:S05]  /*4330*/  BSYNC B1 ;  /* 0x0000000000017941 */ /* 0x000fea0003800000 */
.L_x_112:
        /* <DEDUP_REMOVED lines=9> */
.L_x_115:
[----:B------:R-:W-:Y:S05]  /*43d0*/  BSYNC B1 ;  /* 0x0000000000017941 */ /* 0x000fea0003800000 */
.L_x_114:
        /* <DEDUP_REMOVED lines=9> */
.L_x_117:
[----:B------:R-:W-:Y:S05]  /*4470*/  BSYNC B1 ;  /* 0x0000000000017941 */ /* 0x000fea0003800000 */
.L_x_116:
        /* <DEDUP_REMOVED lines=10> */
.L_x_119:
[----:B------:R-:W-:Y:S05]  /*4520*/  BSYNC B1 ;  /* 0x0000000000017941 */ /* 0x000fea0003800000 */
.L_x_118:
        /* <DEDUP_REMOVED lines=10> */
.L_x_121:
[----:B------:R-:W-:Y:S05]  /*45d0*/  BSYNC B1 ;  /* 0x0000000000017941 */ /* 0x000fea0003800000 */
.L_x_120:
        /* <DEDUP_REMOVED lines=9> */
.L_x_123:
[----:B------:R-:W-:Y:S05]  /*4670*/  BSYNC B1 ;  /* 0x0000000000017941 */ /* 0x000fea0003800000 */
.L_x_122:
        /* <DEDUP_REMOVED lines=9> */
.L_x_125:
[----:B------:R-:W-:Y:S05]  /*4710*/  BSYNC B1 ;  /* 0x0000000000017941 */ /* 0x000fea0003800000 */
.L_x_124:
        /* <DEDUP_REMOVED lines=10> */
.L_x_127:
[----:B------:R-:W-:Y:S05]  /*47c0*/  BSYNC B1 ;  /* 0x0000000000017941 */ /* 0x000fea0003800000 */
.L_x_126:
        /* <DEDUP_REMOVED lines=10> */
.L_x_129:
[----:B------:R-:W-:Y:S05]  /*4870*/  BSYNC B1 ;  /* 0x0000000000017941 */ /* 0x000fea0003800000 */
.L_x_128:
        /* <DEDUP_REMOVED lines=9> */
.L_x_131:
[----:B------:R-:W-:Y:S05]  /*4910*/  BSYNC B1 ;  /* 0x0000000000017941 */ /* 0x000fea0003800000 */
.L_x_130:
        /* <DEDUP_REMOVED lines=9> */
.L_x_133:
[----:B------:R-:W-:Y:S05]  /*49b0*/  BSYNC B1 ;  /* 0x0000000000017941 */ /* 0x000fea0003800000 */
.L_x_132:
        /* <DEDUP_REMOVED lines=10> */
.L_x_135:
[----:B------:R-:W-:Y:S05]  /*4a60*/  BSYNC B1 ;  /* 0x0000000000017941 */ /* 0x000fea0003800000 */
.L_x_134:
        /* <DEDUP_REMOVED lines=10> */
.L_x_137:
[----:B------:R-:W-:Y:S05]  /*4b10*/  BSYNC B1 ;  /* 0x0000000000017941 */ /* 0x000fea0003800000 */
.L_x_136:
        /* <DEDUP_REMOVED lines=9> */
.L_x_139:
[----:B------:R-:W-:Y:S05]  /*4bb0*/  BSYNC B1 ;  /* 0x0000000000017941 */ /* 0x000fea0003800000 */
.L_x_138:
        /* <DEDUP_REMOVED lines=9> */
.L_x_141:
[----:B------:R-:W-:Y:S05]  /*4c50*/  BSYNC B1 ;  /* 0x0000000000017941 */ /* 0x000fea0003800000 */
.L_x_140:
        /* <DEDUP_REMOVED lines=10> */
.L_x_143:
[----:B------:R-:W-:Y:S05]  /*4d00*/  BSYNC B1 ;  /* 0x0000000000017941 */ /* 0x000fea0003800000 */
.L_x_142:
        /* <DEDUP_REMOVED lines=10> */
.L_x_145:
[----:B------:R-:W-:Y:S05]  /*4db0*/  BSYNC B1 ;  /* 0x0000000000017941 */ /* 0x000fea0003800000 */
.L_x_144:
        /* <DEDUP_REMOVED lines=9> */
.L_x_147:
[----:B------:R-:W-:Y:S05]  /*4e50*/  BSYNC B1 ;  /* 0x0000000000017941 */ /* 0x000fea0003800000 */
.L_x_146:
        /* <DEDUP_REMOVED lines=9> */
.L_x_149:
[----:B------:R-:W-:Y:S05]  /*4ef0*/  BSYNC B1 ;  /* 0x0000000000017941 */ /* 0x000fea0003800000 */
.L_x_148:
        /* <DEDUP_REMOVED lines=10> */
.L_x_151:
[----:B------:R-:W-:Y:S05]  /*4fa0*/  BSYNC B1 ;  /* 0x0000000000017941 */ /* 0x000fea0003800000 */
.L_x_150:
[----:B-----5:R-:W-:Y:S01]  /*4fb0*/  LOP3.LUT R5, R24, 0xffffe000, RZ, 0xc0, !PT ;  /* 0xffffe00018057812 */ /* 0x020fe200078ec0ff */
[----:B------:R-:W-:Y:S01]  /*4fc0*/  BSSY B1, `(.L_x_152) ;  /* 0x000000b000017945 */ /* 0x000fe20003800000 */
[----:B------:R-:W-:Y:S01]  /*4fd0*/  ISETP.GT.AND P1, PT, R4, 0x79, PT ;  /* 0x000000790400780c */ /* 0x000fe20003f24270 */
[----:B------:R-:W-:Y:S02]  /*4fe0*/  @P2 IMAD.MOV.U32 R4, RZ, RZ, R10 ;  /* 0x000000ffff042224 */ /* 0x000fe400078e000a */
[----:B------:R-:W-:Y:S01]  /*4ff0*/  FMUL R5, R5, R90 ;  /* 0x0000005a05057220 */ /* 0x000fe20000400000 */
[----:B------:R-:W-:-:S03]  /*5000*/  ISETP.GT.AND P3, PT, R3, RZ, P1 ;  /* 0x000000ff0300720c */ /* 0x000fc60000f64270 */
[----:B------:R-:W-:Y:S01]  /*5010*/  FFMA R15, R84, R23, R5 ;  /* 0x00000017540f7223 */ /* 0x000fe20000000005 */
[----:B------:R-:W-:-:S04]  /*5020*/  @P2 IMAD.MOV.U32 R5, RZ, RZ, R11 ;  /* 0x000000ffff052224 */ /* 0x000fc800078e000b */
[----:B------:R-:W-:-:S05]  /*5030*/  F2FP.TF32.F32.PACK_B R15, R15 ;  /* 0x0000000fff0f723e */ /* 0x000fca00024050ff */
[----:B------:R0:W-:Y:S01]  /*5040*/  @P2 STG.E desc[UR36][R4.64+0x1e0], R15 ;  /* 0x0001e00f04002986 */ /* 0x0001e2000c101924 */
[----:B------:R-:W-:Y:S05]  /*5050*/  @!P3 BRA `(.L_x_153) ;  /* 0x000000000004b947 */ /* 0x000fea0003800000 */
[----:B------:R0:W5:Y:S02]  /*5060*/  LDG.E.LTC128B R24, desc[UR36][R6.64+0x1e4] ;  /* 0x0001e42406187981 */ /* 0x000164000c1e1920 */
.L_x_153:
[----:B------:R-:W-:Y:S05]  /*5070*/  BSYNC B1 ;  /* 0x0000000000017941 */ /* 0x000fea0003800000 */
.L_x_152:
        /* <DEDUP_REMOVED lines=9> */
.L_x_155:
[----:B------:R-:W-:Y:S05]  /*5110*/  BSYNC B1 ;  /* 0x0000000000017941 */ /* 0x000fea0003800000 */
.L_x_154:
[----:B-----5:R-:W-:Y:S01]  /*5120*/  LOP3.LUT R5, R24, 0xffffe000, RZ, 0xc0, !PT ;  /* 0xffffe00018057812 */ /* 0x020fe200078ec0ff */
[----:B------:R-:W-:Y:S01]  /*5130*/  @P0 IMAD.MOV.U32 R4, RZ, RZ, R12 ;  /* 0x000000ffff040224 */ /* 0x000fe200078e000c */
[----:B------:R-:W-:Y:S01]  /*5140*/  ISETP.GT.AND P1, PT, R3, 0x8, P1 ;  /* 0x000000080300780c */ /* 0x000fe20000f24270 */
[----:B------:R-:W-:Y:S02]  /*5150*/  BSSY B1, `(.L_x_156) ;  /* 0x0000008000017945 */ /* 0x000fe40003800000 */
[----:B------:R-:W-:-:S04]  /*5160*/  FMUL R5, R5, R90 ;  /* 0x0000005a05057220 */ /* 0x000fc80000400000 */
[----:B-1----:R-:W-:Y:S01]  /*5170*/  FFMA R7, R86, R23, R5 ;  /* 0x0000001756077223 */ /* 0x002fe20000000005 */
[----:B------:R-:W-:-:S04]  /*5180*/  @P0 IMAD.MOV.U32 R5, RZ, RZ, R13 ;  /* 0x000000ffff050224 */ /* 0x000fc800078e000d */
[----:B------:R-:W-:-:S05]  /*5190*/  F2FP.TF32.F32.PACK_B R7, R7 ;  /* 0x00000007ff07723e */ /* 0x000fca00024050ff */
[----:B------:R1:W-:Y:S01]  /*51a0*/  @P0 STG.E desc[UR36][R4.64+0x1e0], R7 ;  /* 0x0001e00704000986 */ /* 0x0003e2000c101924 */
[----:B------:R-:W-:Y:S05]  /*51b0*/  @!P1 BRA `(.L_x_157) ;  /* 0x0000000000049947 */ /* 0x000fea0003800000 */
[----:B------:R0:W5:Y:S02]  /*51c0*/  LDG.E.LTC128B R24, desc[UR36][R8.64+0x1e4] ;  /* 0x0001e42408187981 */ /* 0x000164000c1e1920 */
.L_x_157:
[----:B------:R-:W-:Y:S05]  /*51d0*/  BSYNC B1 ;  /* 0x0000000000017941 */ /* 0x000fea0003800000 */
.L_x_156:
[----:B------:R-:W-:Y:S05]  /*51e0*/  @!P1 BRA `(.L_x_158) ;  /* 0x0000001000e89947 */ /* 0x000fea0003800000 */
[----:B-----5:R-:W-:-:S05]  /*51f0*/  LOP3.LUT R3, R24, 0xffffe000, RZ, 0xc0, !PT ;  /* 0xffffe00018037812 */ /* 0x020fca00078ec0ff */
[----:B-1----:R-:W-:-:S04]  /*5200*/  FMUL R4, R3, R90 ;  /* 0x0000005a03047220 */ /* 0x002fc80000400000 */
[----:B------:R-:W-:-:S05]  /*5210*/  FFMA R87, R87, R23, R4 ;  /* 0x0000001757577223 */ /* 0x000fca0000000004 */
[----:B------:R-:W-:-:S05]  /*5220*/  F2FP.TF32.F32.PACK_B R87, R87 ;  /* 0x00000057ff57723e */ /* 0x000fca00024050ff */
[----:B------:R1:W-:Y:S01]  /*5230*/  STG.E desc[UR36][R12.64+0x1e4], R87 ;  /* 0x0001e4570c007986 */ /* 0x0003e2000c101924 */
[----:B------:R-:W-:Y:S05]  /*5240*/  BRA `(.L_x_158) ;  /* 0x0000001000d07947 */ /* 0x000fea0003800000 */
.L_x_33:
[----:B------:R-:W-:Y:S01]  /*5250*/  ISETP.GT.AND P4, PT, R4, 0x1, PT ;  /* 0x000000010400780c */ /* 0x000fe20003f84270 */
[----:B------:R-:W-:Y:S01]  /*5260*/  ULDC.64 UR4, c[0x0][0x5c0] ;  /* 0x0001700000047ab9 */ /* 0x000fe20000000a00 */
[-C--:B------:R-:W-:Y:S01]  /*5270*/  FMUL R5, R24, R23.reuse ;  /* 0x0000001718057220 */ /* 0x080fe20000400000 */
[----:B------:R-:W-:Y:S01]  /*5280*/  LEA R6, P3, R106, UR4, 0x2 ;  /* 0x000000046a067c11 */ /* 0x000fe2000f8610ff */
[-C--:B------:R-:W-:Y:S01]  /*5290*/  FMUL R25, R25, R23.reuse ;  /* 0x0000001719197220 */ /* 0x080fe20000400000 */
[----:B------:R-:W-:Y:S01]  /*52a0*/  ISETP.GT.AND P1, PT, R3, RZ, P4 ;  /* 0x000000ff0300720c */ /* 0x000fe20002724270 */
[-C--:B------:R-:W-:Y:S01]  /*52b0*/  FMUL R11, R26, R23.reuse ;  /* 0x000000171a0b7220 */ /* 0x080fe20000400000 */
[----:B------:R-:W-:Y:S01]  /*52c0*/  LEA.HI.X R7, R106, UR5, R117, 0x2, P3 ;  /* 0x000000056a077c11 */ /* 0x000fe200098f1475 */
[----:B------:R-:W-:Y:S01]  /*52d0*/  FMUL R27, R27, R23 ;  /* 0x000000171b1b7220 */ /* 0x000fe20000400000 */
[----:B------:R-:W-:Y:S01]  /*52e0*/  F2FP.TF32.F32.PACK_B R5, R5 ;  /* 0x00000005ff05723e */ /* 0x000fe200024050ff */
[----:B------:R-:W-:Y:S01]  /*52f0*/  FMUL R29, R29, R23 ;  /* 0x000000171d1d7220 */ /* 0x000fe20000400000 */
[----:B------:R-:W-:Y:S01]  /*5300*/  F2FP.TF32.F32.PACK_B R25, R25 ;  /* 0x00000019ff19723e */ /* 0x000fe200024050ff */
[-C--:B------:R-:W-:Y:S01]  /*5310*/  FMUL R31, R31, R23.reuse ;  /* 0x000000171f1f7220 */ /* 0x080fe20000400000 */
[C---:B------:R-:W-:Y:S01]  /*5320*/  SHF.L.U64.HI R9, R91.reuse, 0x2, R92 ;  /* 0x000000025b097819 */ /* 0x040fe2000001025c */
[----:B------:R0:W-:Y:S01]  /*5330*/  @P2 STG.E desc[UR36][R6.64], R5 ;  /* 0x0000000506002986 */ /* 0x0001e2000c101924 */
[----:B------:R-:W-:Y:S01]  /*5340*/  LEA R8, P3, R91, R6, 0x2 ;  /* 0x000000065b087211 */ /* 0x000fe200078610ff */
[-C--:B------:R-:W-:Y:S01]  /*5350*/  FMUL R13, R32, R23.reuse ;  /* 0x00000017200d7220 */ /* 0x080fe20000400000 */
[C---:B------:R-:W-:Y:S01]  /*5360*/  ISETP.GT.AND P2, PT, R4.reuse, 0x8, PT ;  /* 0x000000080400780c */ /* 0x040fe20003f44270 */
[----:B------:R-:W-:Y:S01]  /*5370*/  @P1 STG.E desc[UR36][R6.64+0x4], R25 ;  /* 0x0000041906001986 */ /* 0x000fe2000c101924 */
[----:B------:R-:W-:Y:S01]  /*5380*/  ISETP.GT.AND P1, PT, R4, 0x9, PT ;  /* 0x000000090400780c */ /* 0x000fe20003f24270 */
[----:B------:R-:W-:Y:S01]  /*5390*/  IMAD.X R9, R9, 0x1, R7, P3 ;  /* 0x0000000109097824 */ /* 0x000fe200018e0607 */
[----:B------:R-:W-:Y:S01]  /*53a0*/  ISETP.GT.AND P0, PT, R3, 0x8, P0 ;  /* 0x000000080300780c */ /* 0x000fe20000704270 */
[-C--:B------:R-:W-:Y:S01]  /*53b0*/  FMUL R33, R33, R23.reuse ;  /* 0x0000001721217220 */ /* 0x080fe20000400000 */
[----:B------:R-:W-:Y:S01]  /*53c0*/  ISETP.GT.AND P4, PT, R3, 0x8, P4 ;  /* 0x000000080300780c */ /* 0x000fe20002784270 */
[-C--:B------:R-:W-:Y:S01]  /*53d0*/  FMUL R35, R35, R23.reuse ;  /* 0x0000001723237220 */ /* 0x080fe20000400000 */
[C---:B------:R-:W-:Y:S01]  /*53e0*/  ISETP.GT.AND P5, PT, R3.reuse, RZ, P2 ;  /* 0x000000ff0300720c */ /* 0x040fe200017a4270 */
[-C--:B0-----:R-:W-:Y:S01]  /*53f0*/  FMUL R5, R28, R23.reuse ;  /* 0x000000171c057220 */ /* 0x081fe20000400000 */
[----:B------:R-:W-:Y:S01]  /*5400*/  ISETP.GT.AND P3, PT, R3, RZ, P1 ;  /* 0x000000ff0300720c */ /* 0x000fe20000f64270 */
[----:B------:R-:W-:Y:S01]  /*5410*/  FMUL R37, R37, R23 ;  /* 0x0000001725257220 */ /* 0x000fe20000400000 */
[----:B------:R-:W-:Y:S01]  /*5420*/  F2FP.TF32.F32.PACK_B R11, R11 ;  /* 0x0000000bff0b723e */ /* 0x000fe200024050ff */
[----:B------:R-:W-:Y:S01]  /*5430*/  FMUL R39, R39, R23 ;  /* 0x0000001727277220 */ /* 0x000fe20000400000 */
[----:B------:R-:W-:Y:S01]  /*5440*/  F2FP.TF32.F32.PACK_B R27, R27 ;  /* 0x0000001bff1b723e */ /* 0x000fe200024050ff */
[----:B------:R-:W-:Y:S01]  /*5450*/  FMUL R41, R41, R23 ;  /* 0x0000001729297220 */ /* 0x000fe20000400000 */
[----:B------:R-:W-:Y:S01]  /*5460*/  F2FP.TF32.F32.PACK_B R5, R5 ;  /* 0x00000005ff05723e */ /* 0x000fe200024050ff */
[----:B------:R0:W-:Y:S01]  /*5470*/  @P0 STG.E desc[UR36][R8.64], R11 ;  /* 0x0000000b08000986 */ /* 0x0001e2000c101924 */
[----:B------:R-:W-:Y:S01]  /*5480*/  F2FP.TF32.F32.PACK_B R29, R29 ;  /* 0x0000001dff1d723e */ /* 0x000fe200024050ff */
[-C--:B------:R-:W-:Y:S01]  /*5490*/  FMUL R43, R43, R23.reuse ;  /* 0x000000172b2b7220 */ /* 0x080fe20000400000 */
[C---:B------:R-:W-:Y:S01]  /*54a0*/  ISETP.GT.AND P0, PT, R4.reuse, 0x10, PT ;  /* 0x000000100400780c */ /* 0x040fe20003f04270 */
[----:B------:R-:W-:Y:S01]  /*54b0*/  @P4 STG.E desc[UR36][R8.64+0x4], R27 ;  /* 0x0000041b08004986 */ /* 0x000fe2000c101924 */
[----:B------:R-:W-:Y:S01]  /*54c0*/  ISETP.GT.AND P2, PT, R3, 0x8, P2 ;  /* 0x000000080300780c */ /* 0x000fe20001744270 */
[-C--:B------:R-:W-:Y:S01]  /*54d0*/  FMUL R45, R45, R23.reuse ;  /* 0x000000172d2d7220 */ /* 0x080fe20000400000 */
[C---:B------:R-:W-:Y:S01]  /*54e0*/  ISETP.GT.AND P1, PT, R3.reuse, 0x8, P1 ;  /* 0x000000080300780c */ /* 0x040fe20000f24270 */
[----:B------:R1:W-:Y:S01]  /*54f0*/  @P5 STG.E desc[UR36][R6.64+0x20], R5 ;  /* 0x0000200506005986 */ /* 0x0003e2000c101924 */
[----:B------:R-:W-:Y:S01]  /*5500*/  ISETP.GT.AND P5, PT, R3, RZ, P0 ;  /* 0x000000ff0300720c */ /* 0x000fe200007a4270 */
[----:B------:R-:W-:Y:S01]  /*5510*/  FMUL R47, R47, R23 ;  /* 0x000000172f2f7220 */ /* 0x000fe20000400000 */
[----:B------:R-:W-:Y:S01]  /*5520*/  F2FP.TF32.F32.PACK_B R31, R31 ;  /* 0x0000001fff1f723e */ /* 0x000fe200024050ff */
[----:B------:R-:W-:Y:S01]  /*5530*/  @P3 STG.E desc[UR36][R6.64+0x24], R29 ;  /* 0x0000241d06003986 */ /* 0x000fe2000c101924 */
[----:B------:R-:W-:Y:S01]  /*5540*/  ISETP.GT.AND P3, PT, R4, 0x11, PT ;  /* 0x000000110400780c */ /* 0x000fe20003f64270 */
[----:B0-----:R-:W-:Y:S01]  /*5550*/  FMUL R11, R30, R23 ;  /* 0x000000171e0b7220 */ /* 0x001fe20000400000 */
[----:B------:R-:W-:Y:S01]  /*5560*/  F2FP.TF32.F32.PACK_B R13, R13 ;  /* 0x0000000dff0d723e */ /* 0x000fe200024050ff */
[-C--:B------:R-:W-:Y:S01]  /*5570*/  FMUL R49, R49, R23.reuse ;  /* 0x0000001731317220 */ /* 0x080fe20000400000 */
[----:B------:R-:W-:Y:S01]  /*5580*/  ISETP.GT.AND P4, PT, R3, RZ, P3 ;  /* 0x000000ff0300720c */ /* 0x000fe20001f84270 */
[----:B------:R-:W-:Y:S01]  /*5590*/  FMUL R51, R51, R23 ;  /* 0x0000001733337220 */ /* 0x000fe20000400000 */
[----:B------:R-:W-:Y:S01]  /*55a0*/  F2FP.TF32.F32.PACK_B R11, R11 ;  /* 0x0000000bff0b723e */ /* 0x000fe200024050ff */
[----:B-1----:R-:W-:Y:S01]  /*55b0*/  FMUL R5, R34, R23 ;  /* 0x0000001722057220 */ /* 0x002fe20000400000 */
[----:B------:R-:W-:Y:S01]  /*55c0*/  F2FP.TF32.F32.PACK_B R33, R33 ;  /* 0x00000021ff21723e */ /* 0x000fe200024050ff */
[-C--:B------:R-:W-:Y:S01]  /*55d0*/  FMUL R53, R53, R23.reuse ;  /* 0x0000001735357220 */ /* 0x080fe20000400000 */
[----:B------:R-:W-:Y:S01]  /*55e0*/  ISETP.GT.AND P0, PT, R3, 0x8, P0 ;  /* 0x000000080300780c */ /* 0x000fe20000704270 */
[----:B------:R0:W-:Y:S01]  /*55f0*/  @P2 STG.E desc[UR36][R8.64+0x20], R11 ;  /* 0x0000200b08002986 */ /* 0x0001e2000c101924 */
[C---:B------:R-:W-:Y:S01]  /*5600*/  ISETP.GT.AND P2, PT, R4.reuse, 0x19, PT ;  /* 0x000000190400780c */ /* 0x040fe20003f44270 */
[----:B------:R-:W-:Y:S01]  /*5610*/  FMUL R55, R55, R23 ;  /* 0x0000001737377220 */ /* 0x000fe20000400000 */
[----:B------:R-:W-:Y:S01]  /*5620*/  F2FP.TF32.F32.PACK_B R5, R5 ;  /* 0x00000005ff05723e */ /* 0x000fe200024050ff */
[----:B------:R-:W-:Y:S01]  /*5630*/  @P1 STG.E desc[UR36][R8.64+0x24], R31 ;  /* 0x0000241f08001986 */ /* 0x000fe2000c101924 */
[----:B------:R-:W-:Y:S01]  /*5640*/  ISETP.GT.AND P1, PT, R4, 0x18, PT ;  /* 0x000000180400780c */ /* 0x000fe20003f24270 */
[----:B------:R-:W-:Y:S01]  /*5650*/  FMUL R57, R57, R23 ;  /* 0x0000001739397220 */ /* 0x000fe20000400000 */
[----:B------:R-:W-:Y:S01]  /*5660*/  F2FP.TF32.F32.PACK_B R35, R35 ;  /* 0x00000023ff23723e */ /* 0x000fe200024050ff */
[----:B------:R1:W-:Y:S01]  /*5670*/  @P5 STG.E desc[UR36][R6.64+0x40], R13 ;  /* 0x0000400d06005986 */ /* 0x0003e2000c101924 */
[----:B------:R-:W-:Y:S01]  /*5680*/  ISETP.GT.AND P5, PT, R3, RZ, P1 ;  /* 0x000000ff0300720c */ /* 0x000fe20000fa4270 */
[----:B------:R-:W-:Y:S01]  /*5690*/  FMUL R59, R59, R23 ;  /* 0x000000173b3b7220 */ /* 0x000fe20000400000 */
[----:B------:R-:W-:Y:S01]  /*56a0*/  F2FP.TF32.F32.PACK_B R37, R37 ;  /* 0x00000025ff25723e */ /* 0x000fe200024050ff */
[----:B------:R-:W-:Y:S01]  /*56b0*/  @P4 STG.E desc[UR36][R6.64+0x44], R33 ;  /* 0x0000442106004986 */ /* 0x000fe2000c101924 */
[C---:B------:R-:W-:Y:S01]  /*56c0*/  ISETP.GT.AND P4, PT, R3.reuse, 0x8, P3 ;  /* 0x000000080300780c */ /* 0x040fe20001f84270 */
[-C--:B0-----:R-:W-:Y:S01]  /*56d0*/  FMUL R11, R36, R23.reuse ;  /* 0x00000017240b7220 */ /* 0x081fe20000400000 */
[----:B------:R-:W-:Y:S01]  /*56e0*/  ISETP.GT.AND P3, PT, R3, RZ, P2 ;  /* 0x000000ff0300720c */ /* 0x000fe20001764270 */
[----:B------:R0:W-:Y:S01]  /*56f0*/  @P0 STG.E desc[UR36][R8.64+0x40], R5 ;  /* 0x0000400508000986 */ /* 0x0001e2000c101924 */
[----:B------:R-:W-:Y:S01]  /*5700*/  ISETP.GT.AND P0, PT, R4, 0x20, PT ;  /* 0x000000200400780c */ /* 0x000fe20003f04270 */
[----:B------:R-:W-:Y:S01]  /*5710*/  FMUL R61, R61, R23 ;  /* 0x000000173d3d7220 */ /* 0x000fe20000400000 */
[----:B------:R-:W-:Y:S01]  /*5720*/  F2FP.TF32.F32.PACK_B R11, R11 ;  /* 0x0000000bff0b723e */ /* 0x000fe200024050ff */
[-C--:B-1----:R-:W-:Y:S01]  /*5730*/  FMUL R13, R40, R23.reuse ;  /* 0x00000017280d7220 */ /* 0x082fe20000400000 */
[----:B------:R-:W-:Y:S01]  /*5740*/  ISETP.GT.AND P1, PT, R3, 0x8, P1 ;  /* 0x000000080300780c */ /* 0x000fe20000f24270 */
[----:B------:R-:W-:Y:S01]  /*5750*/  FMUL R63, R63, R23 ;  /* 0x000000173f3f7220 */ /* 0x000fe20000400000 */
[----:B------:R-:W-:Y:S01]  /*5760*/  F2FP.TF32.F32.PACK_B R39, R39 ;  /* 0x00000027ff27723e */ /* 0x000fe200024050ff */
[----:B------:R-:W-:Y:S01]  /*5770*/  FMUL R65, R65, R23 ;  /* 0x0000001741417220 */ /* 0x000fe20000400000 */
[----:B------:R-:W-:Y:S01]  /*5780*/  F2FP.TF32.F32.PACK_B R13, R13 ;  /* 0x0000000dff0d723e */ /* 0x000fe200024050ff */
[----:B------:R-:W-:Y:S01]  /*5790*/  @P4 STG.E desc[UR36][R8.64+0x44], R35 ;  /* 0x0000442308004986 */ /* 0x000fe2000c101924 */
[C---:B------:R-:W-:Y:S01]  /*57a0*/  ISETP.GT.AND P4, PT, R3.reuse, 0x8, P2 ;  /* 0x000000080300780c */ /* 0x040fe20001784270 */
[-C--:B0-----:R-:W-:Y:S01]  /*57b0*/  FMUL R5, R38, R23.reuse ;  /* 0x0000001726057220 */ /* 0x081fe20000400000 */
[C---:B------:R-:W-:Y:S01]  /*57c0*/  ISETP.GT.AND P2, PT, R4.reuse, 0x21, PT ;  /* 0x000000210400780c */ /* 0x040fe20003f44270 */
[----:B------:R0:W-:Y:S01]  /*57d0*/  @P5 STG.E desc[UR36][R6.64+0x60], R11 ;  /* 0x0000600b06005986 */ /* 0x0001e2000c101924 */
[----:B------:R-:W-:Y:S01]  /*57e0*/  ISETP.GT.AND P5, PT, R3, RZ, P0 ;  /* 0x000000ff0300720c */ /* 0x000fe200007a4270 */
[----:B------:R-:W-:Y:S01]  /*57f0*/  FMUL R67, R67, R23 ;  /* 0x0000001743437220 */ /* 0x000fe20000400000 */
[----:B------:R-:W-:Y:S01]  /*5800*/  F2FP.TF32.F32.PACK_B R5, R5 ;  /* 0x00000005ff05723e */ /* 0x000fe200024050ff */
[----:B------:R-:W-:Y:S01]  /*5810*/  @P3 STG.E desc[UR36][R6.64+0x64], R37 ;  /* 0x0000642506003986 */ /* 0x000fe2000c101924 */
[----:B------:R-:W-:Y:S01]  /*5820*/  ISETP.GT.AND P3, PT, R3, RZ, P2 ;  /* 0x000000ff0300720c */ /* 0x000fe20001764270 */
[----:B------:R-:W-:Y:S01]  /*5830*/  FMUL R69, R69, R23 ;  /* 0x0000001745457220 */ /* 0x000fe20000400000 */
[----:B------:R-:W-:Y:S01]  /*5840*/  F2FP.TF32.F32.PACK_B R41, R41 ;  /* 0x00000029ff29723e */ /* 0x000fe200024050ff */
[----:B------:R1:W-:Y:S01]  /*5850*/  @P1 STG.E desc[UR36][R8.64+0x60], R5 ;  /* 0x0000600508001986 */ /* 0x0003e2000c101924 */
[----:B------:R-:W-:Y:S01]  /*5860*/  ISETP.GT.AND P1, PT, R4, 0x28, PT ;  /* 0x000000280400780c */ /* 0x000fe20003f24270 */
[-C--:B------:R-:W-:Y:S01]  /*5870*/  FMUL R71, R71, R23.reuse ;  /* 0x0000001747477220 */ /* 0x080fe20000400000 */
[C---:B------:R-:W-:Y:S01]  /*5880*/  ISETP.GT.AND P0, PT, R3.reuse, 0x8, P0 ;  /* 0x000000080300780c */ /* 0x040fe20000704270 */
[----:B------:R-:W-:Y:S01]  /*5890*/  @P4 STG.E desc[UR36][R8.64+0x64], R39 ;  /* 0x0000642708004986 */ /* 0x000fe2000c101924 */
[C---:B------:R-:W-:Y:S01]  /*58a0*/  ISETP.GT.AND P4, PT, R3.reuse, 0x8, P2 ;  /* 0x000000080300780c */ /* 0x040fe20001784270 */
[-C--:B0-----:R-:W-:Y:S01]  /*58b0*/  FMUL R11, R44, R23.reuse ;  /* 0x000000172c0b7220 */ /* 0x081fe20000400000 */
[----:B------:R-:W-:Y:S01]  /*58c0*/  ISETP.GT.AND P2, PT, R4, 0x29, PT ;  /* 0x000000290400780c */ /* 0x000fe20003f44270 */
[----:B------:R0:W-:Y:S01]  /*58d0*/  @P5 STG.E desc[UR36][R6.64+0x80], R13 ;  /* 0x0000800d06005986 */ /* 0x0001e2000c101924 */
[----:B------:R-:W-:Y:S01]  /*58e0*/  ISETP.GT.AND P5, PT, R3, RZ, P1 ;  /* 0x000000ff0300720c */ /* 0x000fe20000fa4270 */
[----:B------:R-:W-:Y:S01]  /*58f0*/  FMUL R73, R73, R23 ;  /* 0x0000001749497220 */ /* 0x000fe20000400000 */
[----:B------:R-:W-:Y:S01]  /*5900*/  F2FP.TF32.F32.PACK_B R43, R43 ;  /* 0x0000002bff2b723e */ /* 0x000fe200024050ff */
[-C--:B-1----:R-:W-:Y:S01]  /*5910*/  FMUL R5, R42, R23.reuse ;  /* 0x000000172a057220 */ /* 0x082fe20000400000 */
[----:B------:R-:W-:Y:S01]  /*5920*/  @P3 STG.E desc[UR36][R6.64+0x84], R41 ;  /* 0x0000842906003986 */ /* 0x000fe2000c101924 */
[----:B------:R-:W-:Y:S01]  /*5930*/  ISETP.GT.AND P3, PT, R3, RZ, P2 ;  /* 0x000000ff0300720c */ /* 0x000fe20001764270 */
[----:B------:R-:W-:Y:S01]  /*5940*/  FMUL R75, R75, R23 ;  /* 0x000000174b4b7220 */ /* 0x000fe20000400000 */
[----:B------:R-:W-:Y:S01]  /*5950*/  F2FP.TF32.F32.PACK_B R11, R11 ;  /* 0x0000000bff0b723e */ /* 0x000fe200024050ff */
[----:B------:R-:W-:Y:S01]  /*5960*/  FMUL R77, R77, R23 ;  /* 0x000000174d4d7220 */ /* 0x000fe20000400000 */
[----:B------:R-:W-:Y:S01]  /*5970*/  F2FP.TF32.F32.PACK_B R5, R5 ;  /* 0x00000005ff05723e */ /* 0x000fe200024050ff */
[----:B------:R-:W-:Y:S01]  /*5980*/  FMUL R79, R79, R23 ;  /* 0x000000174f4f7220 */ /* 0x000fe20000400000 */
[----:B------:R-:W-:Y:S01]  /*5990*/  F2FP.TF32.F32.PACK_B R45, R45 ;  /* 0x0000002dff2d723e */ /* 0x000fe200024050ff */
[-C--:B0-----:R-:W-:Y:S01]  /*59a0*/  FMUL R13, R48, R23.reuse ;  /* 0x00000017300d7220 */ /* 0x081fe20000400000 */
[----:B------:R-:W-:Y:S01]  /*59b0*/  ISETP.GT.AND P1, PT, R3, 0x8, P1 ;  /* 0x000000080300780c */ /* 0x000fe20000f24270 */
[----:B------:R0:W-:Y:S01]  /*59c0*/  @P0 STG.E desc[UR36][R8.64+0x80], R5 ;  /* 0x0000800508000986 */ /* 0x0001e2000c101924 */
[----:B------:R-:W-:Y:S01]  /*59d0*/  ISETP.GT.AND P0, PT, R4, 0x30, PT ;  /* 0x000000300400780c */ /* 0x000fe20003f04270 */
[----:B------:R-:W-:Y:S01]  /*59e0*/  FMUL R81, R81, R23 ;  /* 0x0000001751517220 */ /* 0x000fe20000400000 */
[----:B------:R-:W-:Y:S01]  /*59f0*/  F2FP.TF32.F32.PACK_B R47, R47 ;  /* 0x0000002fff2f723e */ /* 0x000fe200024050ff */
[----:B------:R-:W-:Y:S01]  /*5a00*/  @P4 STG.E desc[UR36][R8.64+0x84], R43 ;  /* 0x0000842b08004986 */ /* 0x000fe2000c101924 */
[C---:B------:R-:W-:Y:S01]  /*5a10*/  ISETP.GT.AND P4, PT, R3.reuse, 0x8, P2 ;  /* 0x000000080300780c */ /* 0x040fe20001784270 */
[-C--:B------:R-:W-:Y:S01]  /*5a20*/  FMUL R15, R82, R23.reuse ;  /* 0x00000017520f7220 */ /* 0x080fe20000400000 */
[----:B------:R-:W-:Y:S01]  /*5a30*/  ISETP.GT.AND P2, PT, R4, 0x31, PT ;  /* 0x000000310400780c */ /* 0x000fe20003f44270 */
[----:B------:R1:W-:Y:S01]  /*5a40*/  @P5 STG.E desc[UR36][R6.64+0xa0], R11 ;  /* 0x0000a00b06005986 */ /* 0x0003e2000c101924 */
[----:B------:R-:W-:Y:S01]  /*5a50*/  ISETP.GT.AND P5, PT, R3, RZ, P0 ;  /* 0x000000ff0300720c */ /* 0x000fe200007a4270 */
[----:B------:R-:W-:Y:S01]  /*5a60*/  FMUL R83, R83, R23 ;  /* 0x0000001753537220 */ /* 0x000fe20000400000 */
[----:B------:R-:W-:Y:S01]  /*5a70*/  F2FP.TF32.F32.PACK_B R13, R13 ;  /* 0x0000000dff0d723e */ /* 0x000fe200024050ff */
[-C--:B0-----:R-:W-:Y:S01]  /*5a80*/  FMUL R5, R46, R23.reuse ;  /* 0x000000172e057220 */ /* 0x081fe20000400000 */
[----:B------:R-:W-:Y:S01]  /*5a90*/  @P3 STG.E desc[UR36][R6.64+0xa4], R45 ;  /* 0x0000a42d06003986 */ /* 0x000fe2000c101924 */
[----:B------:R-:W-:Y:S01]  /*5aa0*/  ISETP.GT.AND P3, PT, R3, RZ, P2 ;  /* 0x000000ff0300720c */ /* 0x000fe20001764270 */
[----:B------:R-:W-:Y:S01]  /*5ab0*/  FMUL R21, R84, R23 ;  /* 0x0000001754157220 */ /* 0x000fe20000400000 */
[----:B------:R-:W-:Y:S01]  /*5ac0*/  F2FP.TF32.F32.PACK_B R49, R49 ;  /* 0x00000031ff31723e */ /* 0x000fe200024050ff */
[----:B------:R-:W-:Y:S01]  /*5ad0*/  FMUL R85, R85, R23 ;  /* 0x0000001755557220 */ /* 0x000fe20000400000 */
[----:B------:R-:W-:Y:S01]  /*5ae0*/  F2FP.TF32.F32.PACK_B R5, R5 ;  /* 0x00000005ff05723e */ /* 0x000fe200024050ff */
[-C--:B------:R-:W-:Y:S01]  /*5af0*/  FMUL R87, R87, R23.reuse ;  /* 0x0000001757577220 */ /* 0x080fe20000400000 */
[----:B------:R-:W-:Y:S01]  /*5b00*/  ISETP.GT.AND P0, PT, R3, 0x8, P0 ;  /* 0x000000080300780c */ /* 0x000fe20000704270 */
[----:B-1----:R-:W-:Y:S01]  /*5b10*/  FMUL R11, R52, R23 ;  /* 0x00000017340b7220 */ /* 0x002fe20000400000 */
[----:B------:R-:W-:Y:S01]  /*5b20*/  F2FP.TF32.F32.PACK_B R51, R51 ;  /* 0x00000033ff33723e */ /* 0x000fe200024050ff */
[----:B------:R0:W-:Y:S01]  /*5b30*/  @P1 STG.E desc[UR36][R8.64+0xa0], R5 ;  /* 0x0000a00508001986 */ /* 0x0001e2000c101924 */
[----:B------:R-:W-:-:S02]  /*5b40*/  ISETP.GT.AND P1, PT, R4, 0x38, PT ;  /* 0x000000380400780c */ /* 0x000fc40003f24270 */
[----:B------:R-:W-:Y:S01]  /*5b50*/  F2FP.TF32.F32.PACK_B R11, R11 ;  /* 0x0000000bff0b723e */ /* 0x000fe200024050ff */
[----:B------:R-:W-:Y:S01]  /*5b60*/  @P4 STG.E desc[UR36][R8.64+0xa4], R47 ;  /* 0x0000a42f08004986 */ /* 0x000fe2000c101924 */
[C---:B------:R-:W-:Y:S02]  /*5b70*/  ISETP.GT.AND P4, PT, R3.reuse, 0x8, P2 ;  /* 0x000000080300780c */ /* 0x040fe40001784270 */
[----:B------:R-:W-:Y:S01]  /*5b80*/  ISETP.GT.AND P2, PT, R4, 0x39, PT ;  /* 0x000000390400780c */ /* 0x000fe20003f44270 */
[----:B------:R1:W-:Y:S01]  /*5b90*/  @P5 STG.E desc[UR36][R6.64+0xc0], R13 ;  /* 0x0000c00d06005986 */ /* 0x0003e2000c101924 */
[C---:B------:R-:W-:Y:S02]  /*5ba0*/  ISETP.GT.AND P5, PT, R3.reuse, RZ, P1 ;  /* 0x000000ff0300720c */ /* 0x040fe40000fa4270 */
[----:B------:R-:W-:Y:S01]  /*5bb0*/  F2FP.TF32.F32.PACK_B R53, R53 ;  /* 0x00000035ff35723e */ /* 0x000fe200024050ff */
[----:B0-----:R-:W-:Y:S01]  /*5bc0*/  FMUL R5, R50, R23 ;  /* 0x0000001732057220 */ /* 0x001fe20000400000 */
[----:B------:R-:W-:Y:S01]  /*5bd0*/  @P3 STG.E desc[UR36][R6.64+0xc4], R49 ;  /* 0x0000c43106003986 */ /* 0x000fe2000c101924 */
[----:B------:R-:W-:-:S02]  /*5be0*/  ISETP.GT.AND P3, PT, R3, RZ, P2 ;  /* 0x000000ff0300720c */ /* 0x000fc40001764270 */
[----:B------:R-:W-:Y:S02]  /*5bf0*/  ISETP.GT.AND P1, PT, R3, 0x8, P1 ;  /* 0x000000080300780c */ /* 0x000fe40000f24270 */
[----:B------:R-:W-:Y:S01]  /*5c00*/  F2FP.TF32.F32.PACK_B R5, R5 ;  /* 0x00000005ff05723e */ /* 0x000fe200024050ff */
[----:B-1----:R-:W-:Y:S01]  /*5c10*/  FMUL R13, R56, R23 ;  /* 0x00000017380d7220 */ /* 0x002fe20000400000 */
[----:B------:R-:W-:-:S03]  /*5c20*/  F2FP.TF32.F32.PACK_B R55, R55 ;  /* 0x00000037ff37723e */ /* 0x000fc600024050ff */
[----:B------:R0:W-:Y:S01]  /*5c30*/  @P0 STG.E desc[UR36][R8.64+0xc0], R5 ;  /* 0x0000c00508000986 */ /* 0x0001e2000c101924 */
[C---:B------:R-:W-:Y:S02]  /*5c40*/  ISETP.GT.AND P0, PT, R4.reuse, 0x40, PT ;  /* 0x000000400400780c */ /* 0x040fe40003f04270 */
        /* <DEDUP_REMOVED lines=71> */
[----:B------:R-:W-:Y:S01]  /*60c0*/  @P3 STG.E desc[UR36][R6.64+0x164], R69 ;  /* 0x0001644506003986 */ /* 0x000fe2000c101924 */
[----:B0-----:R-:W-:Y:S01]  /*60d0*/  FMUL R5, R70, R23 ;  /* 0x0000001746057220 */ /* 0x001fe20000400000 */
[----:B------:R-:W-:-:S02]  /*60e0*/  ISETP.GT.AND P3, PT, R3, RZ, P2 ;  /* 0x000000ff0300720c */ /* 0x000fc40001764270 */
[----:B------:R-:W-:Y:S02]  /*60f0*/  ISETP.GT.AND P0, PT, R3, 0x8, P0 ;  /* 0x000000080300780c */ /* 0x000fe40000704270 */
[----:B------:R-:W-:Y:S01]  /*6100*/  F2FP.TF32.F32.PACK_B R5, R5 ;  /* 0x00000005ff05723e */ /* 0x000fe200024050ff */
[----:B-1----:R-:W-:Y:S01]  /*6110*/  FMUL R11, R76, R23 ;  /* 0x000000174c0b7220 */ /* 0x002fe20000400000 */
[----:B------:R-:W-:-:S03]  /*6120*/  F2FP.TF32.F32.PACK_B R75, R75 ;  /* 0x0000004bff4b723e */ /* 0x000fc600024050ff */
[----:B------:R0:W-:Y:S01]  /*6130*/  @P1 STG.E desc[UR36][R8.64+0x160], R5 ;  /* 0x0001600508001986 */ /* 0x0001e2000c101924 */
[----:B------:R-:W-:Y:S02]  /*6140*/  F2FP.TF32.F32.PACK_B R77, R77 ;  /* 0x0000004dff4d723e */ /* 0x000fe400024050ff */
[----:B------:R-:W-:Y:S01]  /*6150*/  F2FP.TF32.F32.PACK_B R11, R11 ;  /* 0x0000000bff0b723e */ /* 0x000fe200024050ff */
[----:B------:R-:W-:Y:S01]  /*6160*/  @P4 STG.E desc[UR36][R8.64+0x164], R71 ;  /* 0x0001644708004986 */ /* 0x000fe2000c101924 */
[C---:B------:R-:W-:Y:S02]  /*6170*/  ISETP.GT.AND P4, PT, R4.reuse, 0x68, PT ;  /* 0x000000680400780c */ /* 0x040fe40003f84270 */
[----:B------:R-:W-:Y:S01]  /*6180*/  F2FP.TF32.F32.PACK_B R79, R79 ;  /* 0x0000004fff4f723e */ /* 0x000fe200024050ff */
[----:B------:R1:W-:Y:S01]  /*6190*/  @P5 STG.E desc[UR36][R6.64+0x180], R13 ;  /* 0x0001800d06005986 */ /* 0x0003e2000c101924 */
[----:B------:R-:W-:Y:S02]  /*61a0*/  ISETP.GT.AND P5, PT, R4, 0x69, PT ;  /* 0x000000690400780c */ /* 0x000fe40003fa4270 */
[----:B------:R-:W-:Y:S01]  /*61b0*/  F2FP.TF32.F32.PACK_B R81, R81 ;  /* 0x00000051ff51723e */ /* 0x000fe200024050ff */
[----:B------:R-:W-:Y:S01]  /*61c0*/  @P3 STG.E desc[UR36][R6.64+0x184], R73 ;  /* 0x0001844906003986 */ /* 0x000fe2000c101924 */
[C---:B------:R-:W-:Y:S01]  /*61d0*/  ISETP.GT.AND P3, PT, R3.reuse, 0x8, P2 ;  /* 0x000000080300780c */ /* 0x040fe20001764270 */
[----:B0-----:R-:W-:Y:S01]  /*61e0*/  FMUL R5, R74, R23 ;  /* 0x000000174a057220 */ /* 0x001fe20000400000 */
[----:B------:R-:W-:-:S02]  /*61f0*/  ISETP.GT.AND P2, PT, R3, RZ, P4 ;  /* 0x000000ff0300720c */ /* 0x000fc40002744270 */
[C---:B------:R-:W-:Y:S02]  /*6200*/  ISETP.GT.AND P1, PT, R3.reuse, RZ, P5 ;  /* 0x000000ff0300720c */ /* 0x040fe40002f24270 */
[C---:B------:R-:W-:Y:S01]  /*6210*/  ISETP.GT.AND P4, PT, R3.reuse, 0x8, P4 ;  /* 0x000000080300780c */ /* 0x040fe20002784270 */
[----:B-1----:R-:W-:Y:S01]  /*6220*/  FMUL R13, R78, R23 ;  /* 0x000000174e0d7220 */ /* 0x002fe20000400000 */
[----:B------:R-:W-:Y:S02]  /*6230*/  F2FP.TF32.F32.PACK_B R5, R5 ;  /* 0x00000005ff05723e */ /* 0x000fe400024050ff */
[----:B------:R-:W-:Y:S02]  /*6240*/  ISETP.GT.AND P5, PT, R3, 0x8, P5 ;  /* 0x000000080300780c */ /* 0x000fe40002fa4270 */
[----:B------:R-:W-:Y:S01]  /*6250*/  F2FP.TF32.F32.PACK_B R13, R13 ;  /* 0x0000000dff0d723e */ /* 0x000fe200024050ff */
[----:B------:R0:W-:Y:S01]  /*6260*/  @P0 STG.E desc[UR36][R8.64+0x180], R5 ;  /* 0x0001800508000986 */ /* 0x0001e2000c101924 */
[----:B------:R-:W-:-:S02]  /*6270*/  ISETP.GT.AND P0, PT, R4, 0x79, PT ;  /* 0x000000790400780c */ /* 0x000fc40003f04270 */
[----:B------:R-:W-:Y:S01]  /*6280*/  F2FP.TF32.F32.PACK_B R15, R15 ;  /* 0x0000000fff0f723e */ /* 0x000fe200024050ff */
[----:B------:R-:W-:Y:S01]  /*6290*/  @P3 STG.E desc[UR36][R8.64+0x184], R75 ;  /* 0x0001844b08003986 */ /* 0x000fe2000c101924 */
[C---:B------:R-:W-:Y:S02]  /*62a0*/  ISETP.GT.AND P3, PT, R4.reuse, 0x70, PT ;  /* 0x000000700400780c */ /* 0x040fe40003f64270 */
[----:B------:R-:W-:Y:S01]  /*62b0*/  F2FP.TF32.F32.PACK_B R83, R83 ;  /* 0x00000053ff53723e */ /* 0x000fe200024050ff */
[----:B------:R1:W-:Y:S01]  /*62c0*/  @P2 STG.E desc[UR36][R6.64+0x1a0], R11 ;  /* 0x0001a00b06002986 */ /* 0x0003e2000c101924 */
[C---:B------:R-:W-:Y:S02]  /*62d0*/  ISETP.GT.AND P2, PT, R4.reuse, 0x71, PT ;  /* 0x000000710400780c */ /* 0x040fe40003f44270 */
[----:B------:R-:W-:Y:S01]  /*62e0*/  F2FP.TF32.F32.PACK_B R21, R21 ;  /* 0x00000015ff15723e */ /* 0x000fe200024050ff */
[----:B------:R-:W-:Y:S01]  /*62f0*/  @P1 STG.E desc[UR36][R6.64+0x1a4], R77 ;  /* 0x0001a44d06001986 */ /* 0x000fe2000c101924 */
[----:B------:R-:W-:Y:S01]  /*6300*/  ISETP.GT.AND P1, PT, R4, 0x78, PT ;  /* 0x000000780400780c */ /* 0x000fe20003f24270 */
[----:B------:R-:W-:Y:S01]  /*6310*/  @P4 IMAD.MOV.U32 R4, RZ, RZ, R8 ;  /* 0x000000ffff044224 */ /* 0x000fe200078e0008 */
[----:B------:R-:W-:Y:S01]  /*6320*/  F2FP.TF32.F32.PACK_B R85, R85 ;  /* 0x00000055ff55723e */ /* 0x000fe200024050ff */
[----:B0-----:R-:W-:Y:S01]  /*6330*/  @P4 IMAD.MOV.U32 R5, RZ, RZ, R9 ;  /* 0x000000ffff054224 */ /* 0x001fe200078e0009 */
[----:B------:R-:W-:Y:S01]  /*6340*/  F2FP.TF32.F32.PACK_B R87, R87 ;  /* 0x00000057ff57723e */ /* 0x000fe200024050ff */
[----:B-1----:R-:W-:-:S03]  /*6350*/  FMUL R11, R80, R23 ;  /* 0x00000017500b7220 */ /* 0x002fc60000400000 */
[----:B------:R0:W-:Y:S01]  /*6360*/  @P4 STG.E desc[UR36][R4.64+0x1a0], R13 ;  /* 0x0001a00d04004986 */ /* 0x0001e2000c101924 */
[C---:B------:R-:W-:Y:S02]  /*6370*/  ISETP.GT.AND P4, PT, R3.reuse, RZ, P3 ;  /* 0x000000ff0300720c */ /* 0x040fe40001f84270 */
[----:B------:R-:W-:Y:S02]  /*6380*/  ISETP.GT.AND P3, PT, R3, 0x8, P3 ;  /* 0x000000080300780c */ /* 0x000fe40001f64270 */
[----:B------:R-:W-:Y:S01]  /*6390*/  F2FP.TF32.F32.PACK_B R11, R11 ;  /* 0x0000000bff0b723e */ /* 0x000fe200024050ff */
[----:B0-----:R-:W-:Y:S02]  /*63a0*/  @P5 IMAD.MOV.U32 R4, RZ, RZ, R8 ;  /* 0x000000ffff045224 */ /* 0x001fe400078e0008 */
[----:B------:R-:W-:Y:S01]  /*63b0*/  FMUL R13, R86, R23 ;  /* 0x00000017560d7220 */ /* 0x000fe20000400000 */
[----:B------:R-:W-:-:S04]  /*63c0*/  @P5 IMAD.MOV.U32 R5, RZ, RZ, R9 ;  /* 0x000000ffff055224 */ /* 0x000fc800078e0009 */
[----:B------:R-:W-:Y:S01]  /*63d0*/  F2FP.TF32.F32.PACK_B R13, R13 ;  /* 0x0000000dff0d723e */ /* 0x000fe200024050ff */
[----:B------:R0:W-:Y:S01]  /*63e0*/  @P5 STG.E desc[UR36][R4.64+0x1a4], R79 ;  /* 0x0001a44f04005986 */ /* 0x0001e2000c101924 */
[C---:B------:R-:W-:Y:S02]  /*63f0*/  ISETP.GT.AND P5, PT, R3.reuse, RZ, P2 ;  /* 0x000000ff0300720c */ /* 0x040fe400017a4270 */
[----:B------:R-:W-:Y:S01]  /*6400*/  ISETP.GT.AND P2, PT, R3, 0x8, P2 ;  /* 0x000000080300780c */ /* 0x000fe20001744270 */
[----:B0-----:R-:W-:Y:S02]  /*6410*/  @P4 IMAD.MOV.U32 R4, RZ, RZ, R6 ;  /* 0x000000ffff044224 */ /* 0x001fe400078e0006 */
[----:B------:R-:W-:-:S05]  /*6420*/  @P4 IMAD.MOV.U32 R5, RZ, RZ, R7 ;  /* 0x000000ffff054224 */ /* 0x000fca00078e0007 */
        /* <DEDUP_REMOVED lines=10> */
[----:B------:R0:W-:Y:S02]  /*64d0*/  @P3 STG.E desc[UR36][R4.64+0x1c0], R15 ;  /* 0x0001c00f04003986 */ /* 0x0001e4000c101924 */
[----:B0-----:R-:W-:Y:S02]  /*64e0*/  @P2 IMAD.MOV.U32 R4, RZ, RZ, R8 ;  /* 0x000000ffff042224 */ /* 0x001fe400078e0008 */
[----:B------:R-:W-:-:S05]  /*64f0*/  @P2 IMAD.MOV.U32 R5, RZ, RZ, R9 ;  /* 0x000000ffff052224 */ /* 0x000fca00078e0009 */
[----:B------:R0:W-:Y:S02]  /*6500*/  @P2 STG.E desc[UR36][R4.64+0x1c4], R83 ;  /* 0x0001c45304002986 */ /* 0x0001e4000c101924 */
[----:B0-----:R-:W-:Y:S02]  /*6510*/  @P4 IMAD.MOV.U32 R4, RZ, RZ, R6 ;  /* 0x000000ffff044224 */ /* 0x001fe400078e0006 */
[----:B------:R-:W-:-:S05]  /*6520*/  @P4 IMAD.MOV.U32 R5, RZ, RZ, R7 ;  /* 0x000000ffff054224 */ /* 0x000fca00078e0007 */
[----:B------:R0:W-:Y:S04]  /*6530*/  @P4 STG.E desc[UR36][R4.64+0x1e0], R21 ;  /* 0x0001e01504004986 */ /* 0x0001e8000c101924 */
[----:B------:R1:W-:Y:S01]  /*6540*/  @P5 STG.E desc[UR36][R6.64+0x1e4], R85 ;  /* 0x0001e45506005986 */ /* 0x0003e2000c101924 */
[----:B0-----:R-:W-:Y:S02]  /*6550*/  @P1 IMAD.MOV.U32 R4, RZ, RZ, R8 ;  /* 0x000000ffff041224 */ /* 0x001fe400078e0008 */
[----:B------:R-:W-:-:S05]  /*6560*/  @P1 IMAD.MOV.U32 R5, RZ, RZ, R9 ;  /* 0x000000ffff051224 */ /* 0x000fca00078e0009 */
[----:B------:R1:W-:Y:S04]  /*6570*/  @P1 STG.E desc[UR36][R4.64+0x1e0], R13 ;  /* 0x0001e00d04001986 */ /* 0x0003e8000c101924 */
[----:B------:R1:W-:Y:S02]  /*6580*/  @P0 STG.E desc[UR36][R8.64+0x1e4], R87 ;  /* 0x0001e45708000986 */ /* 0x0003e4000c101924 */
.L_x_158:
[----:B------:R-:W-:Y:S05]  /*6590*/  BSYNC B0 ;  /* 0x0000000000007941 */ /* 0x000fea0003800000 */
.L_x_32:
[----:B------:R-:W-:Y:S01]  /*65a0*/  IADD3 R16, P0, R16, UR38, RZ ;  /* 0x0000002610107c10 */ /* 0x000fe2000ff1e0ff */
[----:B------:R-:W-:Y:S01]  /*65b0*/  ULDC.64 UR4, c[0x0][0x650] ;  /* 0x0001940000047ab9 */ /* 0x000fe20000000a00 */
[----:B------:R-:W-:Y:S01]  /*65c0*/  PRMT R3, RZ, 0x7610, R3 ;  /* 0x00007610ff037816 */ /* 0x000fe20000000003 */
[----:B------:R-:W-:Y:S01]  /*65d0*/  IMAD.MOV.U32 R100, RZ, RZ, -0x1 ;  /* 0xffffffffff647424 */ /* 0x000fe200078e00ff */
[----:B------:R-:W-:Y:S01]  /*65e0*/  IADD3.X R17, R17, UR41, RZ, P0, !PT ;  /* 0x0000002911117c10 */ /* 0x000fe200087fe4ff */
[----:B--2---:R-:W-:Y:S01]  /*65f0*/  IMAD.MOV.U32 R101, RZ, RZ, -0x1 ;  /* 0xffffffffff657424 */ /* 0x004fe200078e00ff */
[----:B------:R-:W-:-:S04]  /*6600*/  ISETP.GE.U32.AND P0, PT, R16, UR4, PT ;  /* 0x0000000410007c0c */ /* 0x000fc8000bf06070 */
[----:B------:R-:W-:-:S13]  /*6610*/  ISETP.GE.U32.AND.EX P0, PT, R17, UR5, PT, P0 ;  /* 0x0000000511007c0c */ /* 0x000fda000bf06100 */
[----:B------:R-:W-:Y:S05]  /*6620*/  @P0 BRA `(.L_x_159) ;  /* 0x00000004004c0947 */ /* 0x000fea0003800000 */
[----:B0-----:R-:W0:Y:S01]  /*6630*/  LDC.64 R10, c[0x0][0x628] ;  /* 0x00018a00ff0a7b82 */ /* 0x001e220000000a00 */
[----:B-1--4-:R-:W1:Y:S01]  /*6640*/  S2R R12, SR_CTAID.X ;  /* 0x00000000000c7919 */ /* 0x012e620000002500 */
[----:B---3--:R-:W-:Y:S02]  /*6650*/  IMAD.MOV.U32 R8, RZ, RZ, R16 ;  /* 0x000000ffff087224 */ /* 0x008fe400078e0010 */
[----:B------:R-:W-:Y:S01]  /*6660*/  IMAD.MOV.U32 R9, RZ, RZ, R17 ;  /* 0x000000ffff097224 */ /* 0x000fe200078e0011 */
[----:B------:R-:W2:Y:S03]  /*6670*/  S2R R20, SR_CTAID.Y ;  /* 0x0000000000147919 */ /* 0x000ea60000002600 */
[----:B------:R-:W3:Y:S08]  /*6680*/  LDC R0, c[0x0][0x630] ;  /* 0x00018c00ff007b82 */ /* 0x000ef00000000800 */
[----:B------:R-:W4:Y:S01]  /*6690*/  LDC.64 R14, c[0x0][0x620] ;  /* 0x00018800ff0e7b82 */ /* 0x000f220000000a00 */
[----:B0-----:R-:W-:-:S04]  /*66a0*/  ISETP.NE.U32.AND P0, PT, R10, RZ, PT ;  /* 0x000000ff0a00720c */ /* 0x001fc80003f05070 */
[----:B------:R-:W-:-:S13]  /*66b0*/  ISETP.NE.AND.EX P0, PT, R11, RZ, PT, P0 ;  /* 0x000000ff0b00720c */ /* 0x000fda0003f05300 */
[----:B-1234-:R-:W-:Y:S05]  /*66c0*/  @!P0 BRA `(.L_x_160) ;  /* 0x0000000000288947 */ /* 0x01efea0003800000 */
        /* <DEDUP_REMOVED lines=10> */
.L_x_160:
[-CC-:B------:R-:W-:Y:S01]  /*6770*/  SHF.R.U64 R101, R8, R0.reuse, R9.reuse ;  /* 0x0000000008657219 */ /* 0x180fe20000001209 */
[----:B------:R-:W0:Y:S01]  /*6780*/  LDC.64 R26, c[0x0][0x640] ;  /* 0x00019000ff1a7b82 */ /* 0x000e220000000a00 */
[----:B------:R-:W-:Y:S01]  /*6790*/  SHF.R.U32.HI R0, RZ, R0, R9 ;  /* 0x00000000ff007219 */ /* 0x000fe20000011609 */
[----:B------:R-:W-:Y:S01]  /*67a0*/  ULDC UR4, c[0x0][0x150] ;  /* 0x0000540000047ab9 */ /* 0x000fe20000000800 */
[----:B------:R-:W-:Y:S02]  /*67b0*/  IADD3 R3, P0, RZ, -R101, RZ ;  /* 0x80000065ff037210 */ /* 0x000fe40007f1e0ff */
[----:B------:R-:W-:-:S03]  /*67c0*/  I2FP.F32.U32 R7, R12 ;  /* 0x0000000c00077245 */ /* 0x000fc60000201000 */
[----:B------:R-:W1:Y:S01]  /*67d0*/  LDC R6, c[0x0][0x618] ;  /* 0x00018600ff067b82 */ /* 0x000e620000000800 */
[----:B------:R-:W-:Y:S02]  /*67e0*/  IMAD.X R5, RZ, RZ, ~R0, P0 ;  /* 0x000000ffff057224 */ /* 0x000fe400000e0e00 */
[----:B------:R-:W-:Y:S01]  /*67f0*/  FMUL R7, R7, UR4 ;  /* 0x0000000407077c20 */ /* 0x000fe20008400000 */
[----:B------:R-:W-:Y:S01]  /*6800*/  ULDC UR4, c[0x0][0x154] ;  /* 0x0000550000047ab9 */ /* 0x000fe20000000800 */
[-C--:B------:R-:W-:Y:S02]  /*6810*/  IMAD R0, R5, R14.reuse, RZ ;  /* 0x0000000e05007224 */ /* 0x080fe400078e02ff */
[C---:B------:R-:W-:Y:S01]  /*6820*/  IMAD.WIDE.U32 R4, R3.reuse, R14, R16 ;  /* 0x0000000e03047225 */ /* 0x040fe200078e0010 */
[----:B------:R-:W2:Y:S01]  /*6830*/  LDC R8, c[0x0][0x608] ;  /* 0x00018200ff087b82 */ /* 0x000ea20000000800 */
[----:B------:R-:W3:Y:S02]  /*6840*/  F2I.U32.TRUNC.NTZ R7, R7 ;  /* 0x0000000700077305 */ /* 0x000ee4000020f000 */
[----:B------:R-:W-:Y:S01]  /*6850*/  IMAD R3, R3, R15, R0 ;  /* 0x0000000f03037224 */ /* 0x000fe200078e0200 */
[----:B------:R-:W-:-:S03]  /*6860*/  I2FP.F32.U32 R0, R20 ;  /* 0x0000001400007245 */ /* 0x000fc60000201000 */
[----:B------:R-:W-:Y:S01]  /*6870*/  IMAD.IADD R3, R5, 0x1, R3 ;  /* 0x0000000105037824 */ /* 0x000fe200078e0203 */
[----:B------:R-:W4:Y:S01]  /*6880*/  LDC R11, c[0x0][0x658] ;  /* 0x00019600ff0b7b82 */ /* 0x000f220000000800 */
[----:B0-----:R-:W-:-:S04]  /*6890*/  ISETP.NE.U32.AND P0, PT, R26, RZ, PT ;  /* 0x000000ff1a00720c */ /* 0x001fc80003f05070 */
[----:B------:R-:W-:-:S03]  /*68a0*/  ISETP.NE.AND.EX P0, PT, R27, RZ, PT, P0 ;  /* 0x000000ff1b00720c */ /* 0x000fc60003f05300 */
[----:B------:R-:W0:Y:S01]  /*68b0*/  LDC R9, c[0x0][0x144] ;  /* 0x00005100ff097b82 */ /* 0x000e220000000800 */
[-C--:B-1----:R-:W-:Y:S01]  /*68c0*/  SHF.R.U64 R10, R4, R6.reuse, R3 ;  /* 0x00000006040a7219 */ /* 0x082fe20000001203 */
[----:B---3--:R-:W-:Y:S01]  /*68d0*/  IMAD.MOV R7, RZ, RZ, -R7 ;  /* 0x000000ffff077224 */ /* 0x008fe200078e0a07 */
[----:B------:R-:W-:Y:S01]  /*68e0*/  SHF.R.U32.HI R3, RZ, R6, R3 ;  /* 0x00000006ff037219 */ /* 0x000fe20000011603 */
[----:B------:R-:W-:-:S04]  /*68f0*/  FMUL R6, R0, UR4 ;  /* 0x0000000400067c20 */ /* 0x000fc80008400000 */
[----:B------:R-:W1:Y:S01]  /*6900*/  LDC R21, c[0x0][0x148] ;  /* 0x00005200ff157b82 */ /* 0x000e620000000800 */
[----:B------:R3:W0:Y:S01]  /*6910*/  F2I.U32.TRUNC.NTZ R14, R6 ;  /* 0x00000006000e7305 */ /* 0x000622000020f000 */
[-CC-:B--2---:R-:W-:Y:S02]  /*6920*/  SHF.R.U64 R13, R10, R8.reuse, R3.reuse ;  /* 0x000000080a0d7219 */ /* 0x184fe40000001203 */
[----:B------:R-:W-:-:S04]  /*6930*/  SHF.R.U32.HI R0, RZ, R8, R3 ;  /* 0x00000008ff007219 */ /* 0x000fc80000011603 */
[----:B-----5:R-:W2:Y:S01]  /*6940*/  LDC R24, c[0x0][0x648] ;  /* 0x00019200ff187b82 */ /* 0x020ea20000000800 */
[-CC-:B----4-:R-:W-:Y:S02]  /*6950*/  SHF.R.U64 R15, R13, R11.reuse, R0.reuse ;  /* 0x0000000b0d0f7219 */ /* 0x190fe40000001200 */
[----:B------:R-:W-:-:S03]  /*6960*/  SHF.R.U32.HI R5, RZ, R11, R0 ;  /* 0x0000000bff057219 */ /* 0x000fc60000011600 */
[----:B------:R-:W-:Y:S02]  /*6970*/  IMAD.MOV.U32 R4, RZ, RZ, R15 ;  /* 0x000000ffff047224 */ /* 0x000fe400078e000f */
[----:B------:R-:W4:Y:S01]  /*6980*/  LDC R28, c[0x0][0x638] ;  /* 0x00018e00ff1c7b82 */ /* 0x000f220000000800 */
[----:B0-----:R-:W-:-:S07]  /*6990*/  IMAD R25, R9, R7, R12 ;  /* 0x0000000709197224 */ /* 0x001fce00078e020c */
[----:B------:R-:W0:Y:S08]  /*69a0*/  LDC R29, c[0x0][0x610] ;  /* 0x00018400ff1d7b82 */ /* 0x000e300000000800 */
[----:B------:R-:W0:Y:S01]  /*69b0*/  LDC R30, c[0x0][0x600] ;  /* 0x00018000ff1e7b82 */ /* 0x000e220000000800 */
[----:B-123--:R-:W-:Y:S05]  /*69c0*/  @!P0 BRA `(.L_x_161) ;  /* 0x0000000000288947 */ /* 0x00efea0003800000 */
[----:B------:R-:W1:Y:S02]  /*69d0*/  LDC R0, c[0x0][0x64c] ;  /* 0x00019300ff007b82 */ /* 0x000e640000000800 */
[----:B-1----:R-:W-:-:S05]  /*69e0*/  IADD3 R3, P0, R15, R0, RZ ;  /* 0x000000000f037210 */ /* 0x002fca0007f1e0ff */
        /* <DEDUP_REMOVED lines=8> */
.L_x_161:
[----:B------:R-:W-:Y:S01]  /*6a70*/  ISETP.NE.AND P0, PT, R2, 0x1, PT ;  /* 0x000000010200780c */ /* 0x000fe20003f05270 */
[----:B------:R-:W-:Y:S01]  /*6a80*/  IMAD.MOV R14, RZ, RZ, -R14 ;  /* 0x000000ffff0e7224 */ /* 0x000fe200078e0a0e */
[----:B------:R-:W-:Y:S02]  /*6a90*/  SHF.R.U64 R3, R4, R24, R5 ;  /* 0x0000001804037219 */ /* 0x000fe40000001205 */
[----:B------:R-:W-:Y:S02]  /*6aa0*/  LOP3.LUT R0, R13, R98, RZ, 0xc0, !PT ;  /* 0x000000620d007212 */ /* 0x000fe400078ec0ff */
[----:B------:R-:W-:Y:S01]  /*6ab0*/  LOP3.LUT R10, R10, R97, RZ, 0xc0, !PT ;  /* 0x000000610a0a7212 */ /* 0x000fe200078ec0ff */
[----:B------:R-:W-:Y:S02]  /*6ac0*/  IMAD.MOV R4, RZ, RZ, -R3 ;  /* 0x000000ffff047224 */ /* 0x000fe400078e0a03 */
[----:B------:R-:W-:Y:S02]  /*6ad0*/  IMAD R0, R93, R3, R0 ;  /* 0x000000035d007224 */ /* 0x000fe400078e0200 */
[----:B----4-:R-:W-:-:S02]  /*6ae0*/  IMAD R3, R4, R28, R15 ;  /* 0x0000001c04037224 */ /* 0x010fc400078e020f */
[----:B------:R-:W-:Y:S02]  /*6af0*/  @P0 IMAD R25, R21, R14, R20 ;  /* 0x0000000e15190224 */ /* 0x000fe400078e0214 */
[----:B0-----:R-:W-:Y:S02]  /*6b00*/  IMAD R5, R3, R30, R10 ;  /* 0x0000001e03057224 */ /* 0x001fe400078e020a */
[----:B------:R-:W-:Y:S02]  /*6b10*/  IMAD R0, R0, R29, R25 ;  /* 0x0000001d00007224 */ /* 0x000fe400078e0219 */
[----:B------:R-:W-:-:S03]  /*6b20*/  IMAD.MOV.U32 R4, RZ, RZ, 0x1 ;  /* 0x00000001ff047424 */ /* 0x000fc600078e00ff */
[----:B------:R-:W-:Y:S02]  /*6b30*/  SEL R100, R5, R0, !P0 ;  /* 0x0000000005647207 */ /* 0x000fe40004000000 */
[----:B------:R-:W-:Y:S02]  /*6b40*/  PRMT R3, R4, 0x7610, R3 ;  /* 0x0000761004037816 */ /* 0x000fe40000000003 */
[----:B------:R-:W-:-:S07]  /*6b50*/  SEL R0, R0, R5, !P0 ;  /* 0x0000000500007207 */ /* 0x000fce0004000000 */
.L_x_159:
[----:B------:R-:W-:Y:S01]  /*6b60*/  LOP3.LUT P0, RZ, R3, 0xff, RZ, 0xc0, !PT ;  /* 0x000000ff03ff7812 */ /* 0x000fe2000780c0ff */
[----:B------:R-:W-:Y:S01]  /*6b70*/  UIMAD.WIDE.U32 UR4, UR42, -0x33333333, URZ ;  /* 0xcccccccd2a0478a5 */ /* 0x000fe2000f8e003f */
[----:B------:R-:W-:-:S03]  /*6b80*/  IMAD.MOV.U32 R103, RZ, RZ, R0 ;  /* 0x000000ffff677224 */ /* 0x000fc600078e0000 */
[----:B------:R-:W-:-:S04]  /*6b90*/  USHF.R.U32.HI UR4, URZ, 0x2, UR5 ;  /* 0x000000023f047899 */ /* 0x000fc80008011605 */
[----:B------:R-:W-:-:S04]  /*6ba0*/  UIMAD UR42, UR4, -0x5, UR42 ;  /* 0xfffffffb042a78a4 */ /* 0x000fc8000f8e022a */
[----:B------:R-:W-:Y:S08]  /*6bb0*/  @P0 BRA `(.L_x_162) ;  /* 0xffffffa800380947 */ /* 0x000ff0000383ffff */
[----:B------:R-:W-:Y:S05]  /*6bc0*/  EXIT ;  /* 0x000000000000794d */ /* 0x000fea0003800000 */
.L_x_7:
        /* <DEDUP_REMOVED lines=26> */
.L_x_164:
[----:B------:R-:W0:Y:S01]  /*6d70*/  LDC.64 R30, c[0x0][0x640] ;  /* 0x00019000ff1e7b82 */ /* 0x000e220000000a00 */
[-CC-:B------:R-:W-:Y:S01]  /*6d80*/  SHF.R.U64 R22, R14, R8.reuse, R15.reuse ;  /* 0x000000080e167219 */ /* 0x180fe2000000120f */
[----:B------:R-:W-:Y:S01]  /*6d90*/  IMAD.MOV.U32 R27, RZ, RZ, 0x1 ;  /* 0x00000001ff1b7424 */ /* 0x000fe200078e00ff */
[----:B------:R-:W-:Y:S02]  /*6da0*/  SHF.R.U32.HI R7, RZ, R8, R15 ;  /* 0x00000008ff077219 */ /* 0x000fe4000001160f */
[----:B------:R-:W-:-:S03]  /*6db0*/  IADD3 R13, P0, RZ, -R22, RZ ;  /* 0x80000016ff0d7210 */ /* 0x000fc60007f1e0ff */
[----:B------:R-:W1:Y:S02]  /*6dc0*/  LDC R12, c[0x0][0x618] ;  /* 0x00018600ff0c7b82 */ /* 0x000e640000000800 */
[----:B------:R-:W-:Y:S02]  /*6dd0*/  IMAD.X R7, RZ, RZ, ~R7, P0 ;  /* 0x000000ffff077224 */ /* 0x000fe400000e0e07 */
[----:B------:R-:W-:-:S04]  /*6de0*/  IMAD.WIDE.U32 R10, R13, R24, R16 ;  /* 0x000000180d0a7225 */ /* 0x000fc800078e0010 */
[----:B------:R-:W2:Y:S01]  /*6df0*/  LDC R14, c[0x0][0x608] ;  /* 0x00018200ff0e7b82 */ /* 0x000ea20000000800 */
[----:B------:R-:W-:-:S04]  /*6e00*/  IMAD R8, R7, R24, RZ ;  /* 0x0000001807087224 */ /* 0x000fc800078e02ff */
[----:B------:R-:W-:-:S03]  /*6e10*/  IMAD R7, R13, R25, R8 ;  /* 0x000000190d077224 */ /* 0x000fc600078e0208 */
[----:B------:R-:W3:Y:S01]  /*6e20*/  LDC R28, c[0x0][0x658] ;  /* 0x00019600ff1c7b82 */ /* 0x000ee20000000800 */
[----:B------:R-:W-:Y:S01]  /*6e30*/  IMAD.IADD R7, R11, 0x1, R7 ;  /* 0x000000010b077824 */ /* 0x000fe200078e0207 */
[----:B0-----:R-:W-:Y:S01]  /*6e40*/  ISETP.NE.U32.AND P0, PT, R30, RZ, PT ;  /* 0x000000ff1e00720c */ /* 0x001fe20003f05070 */
[----:B------:R-:W-:-:S03]  /*6e50*/  IMAD.MOV.U32 R11, RZ, RZ, -0x1 ;  /* 0xffffffffff0b7424 */ /* 0x000fc600078e00ff */
        /* <DEDUP_REMOVED lines=8> */
[-C--:B---3--:R-:W-:Y:S02]  /*6ee0*/  SHF.L.U32 R10, R11, R28.reuse, RZ ;  /* 0x0000001c0b0a7219 */ /* 0x088fe400000006ff */
[--C-:B------:R-:W-:Y:S02]  /*6ef0*/  SHF.R.U64 R26, R24, R28, R7.reuse ;  /* 0x0000001c181a7219 */ /* 0x100fe40000001207 */
[----:B------:R-:W-:Y:S02]  /*6f00*/  LOP3.LUT R29, RZ, R10, RZ, 0x33, !PT ;  /* 0x0000000aff1d7212 */ /* 0x000fe400078e33ff */
[----:B------:R-:W-:Y:S01]  /*6f10*/  SHF.R.U32.HI R11, RZ, R28, R7 ;  /* 0x0000001cff0b7219 */ /* 0x000fe20000011607 */
[----:B------:R-:W3:Y:S01]  /*6f20*/  LDC R32, c[0x0][0x610] ;  /* 0x00018400ff207b82 */ /* 0x000ee20000000800 */
[----:B------:R-:W-:Y:S01]  /*6f30*/  IMAD.MOV.U32 R10, RZ, RZ, R26 ;  /* 0x000000ffff0a7224 */ /* 0x000fe200078e001a */
[----:B------:R-:W-:Y:S06]  /*6f40*/  @!P0 BRA `(.L_x_165) ;  /* 0x0000000000288947 */ /* 0x000fec0003800000 */
        /* <DEDUP_REMOVED lines=10> */
.L_x_165:
[----:B------:R-:W-:Y:S02]  /*6ff0*/  ISETP.NE.AND P0, PT, R2, 0x1, PT ;  /* 0x000000010200780c */ /* 0x000fe40003f05270 */
[----:B-1----:R-:W-:Y:S01]  /*7000*/  SHF.R.U64 R8, R10, R8, R11 ;  /* 0x000000080a087219 */ /* 0x002fe2000000120b */
[----:B0-----:R-:W-:Y:S01]  /*7010*/  VIADD R11, R21, 0xffffffff ;  /* 0xffffffff150b7836 */ /* 0x001fe20000000000 */
[----:B------:R-:W-:Y:S02]  /*7020*/  SHF.L.U32 R27, R27, R28, RZ ;  /* 0x0000001c1b1b7219 */ /* 0x000fe400000006ff */
[----:B------:R-:W-:Y:S01]  /*7030*/  LOP3.LUT R5, R24, R29, RZ, 0xc0, !PT ;  /* 0x0000001d18057212 */ /* 0x000fe200078ec0ff */
[----:B------:R-:W-:-:S04]  /*7040*/  IMAD.MOV R7, RZ, RZ, -R8 ;  /* 0x000000ffff077224 */ /* 0x000fc800078e0a08 */
[----:B------:R-:W-:Y:S02]  /*7050*/  IMAD R5, R27, R8, R5 ;  /* 0x000000081b057224 */ /* 0x000fe400078e0205 */
[----:B------:R-:W-:Y:S01]  /*7060*/  @P0 IMAD R6, R9, R23, R4 ;  /* 0x0000001709060224 */ /* 0x000fe200078e0204 */
[----:B------:R-:W-:Y:S01]  /*7070*/  LOP3.LUT R9, R20, R11, RZ, 0xc0, !PT ;  /* 0x0000000b14097212 */ /* 0x000fe200078ec0ff */
[----:B--2---:R-:W-:Y:S02]  /*7080*/  IMAD R4, R7, R25, R26 ;  /* 0x0000001907047224 */ /* 0x004fe400078e021a */
[----:B---3--:R-:W-:Y:S02]  /*7090*/  IMAD R6, R5, R32, R6 ;  /* 0x0000002005067224 */ /* 0x008fe400078e0206 */
[----:B------:R-:W-:Y:S02]  /*70a0*/  IMAD R5, R4, R21, R9 ;  /* 0x0000001504057224 */ /* 0x000fe400078e0209 */
[----:B------:R-:W-:-:S02]  /*70b0*/  IMAD.MOV.U32 R8, RZ, RZ, 0x1 ;  /* 0x00000001ff087424 */ /* 0x000fc400078e00ff */
[----:B------:R-:W-:Y:S01]  /*70c0*/  IMAD.MOV.U32 R7, RZ, RZ, R22 ;  /* 0x000000ffff077224 */ /* 0x000fe200078e0016 */
[----:B------:R-:W-:Y:S02]  /*70d0*/  SEL R21, R5, R6, !P0 ;  /* 0x0000000605157207 */ /* 0x000fe40004000000 */
[----:B------:R-:W-:-:S07]  /*70e0*/  SEL R20, R6, R5, !P0 ;  /* 0x0000000506147207 */ /* 0x000fce0004000000 */
.L_x_163:
[----:B------:R-:W-:-:S08]  /*70f0*/  NOP ;  /* 0x0000000000007918 */ /* 0x000fd00000000000 */
[----:B------:R-:W0:-:S00]  /*7100*/  USETMAXREG.DEALLOC.CTAPOOL 0x28 ;  /* 0x00000028000079c8 */ /* 0x000e0000080e0500 */
[----:B0-----:R-:W-:-:S13]  /*7110*/  ISETP.NE.AND P0, PT, R3, RZ, PT ;  /* 0x000000ff0300720c */ /* 0x001fda0003f05270 */
[----:B------:R-:W-:Y:S05]  /*7120*/  @P0 EXIT ;  /* 0x000000000000094d */ /* 0x000fea0003800000 */
[----:B------:R-:W-:Y:S01]  /*7130*/  LOP3.LUT P0, RZ, R8, 0xff, RZ, 0xc0, !PT ;  /* 0x000000ff08ff7812 */ /* 0x000fe2000780c0ff */
[----:B------:R-:W-:Y:S02]  /*7140*/  IMAD.MOV.U32 R3, RZ, RZ, 0x1 ;  /* 0x00000001ff037424 */ /* 0x000fe400078e00ff */
[----:B------:R-:W-:-:S10]  /*7150*/  IMAD.MOV.U32 R8, RZ, RZ, RZ ;  /* 0x000000ffff087224 */ /* 0x000fd400078e00ff */
[----:B------:R-:W-:Y:S05]  /*7160*/  @!P0 BRA `(.L_x_166) ;  /* 0x0000000c00588947 */ /* 0x000fea0003800000 */
[----:B------:R-:W0:Y:S01]  /*7170*/  LDC R3, c[0x0][0x28c] ;  /* 0x0000a300ff037b82 */ /* 0x000e220000000800 */
[----:B------:R-:W1:Y:S01]  /*7180*/  S2R R13, SR_CgaCtaId ;  /* 0x00000000000d7919 */ /* 0x000e620000008800 */
[----:B------:R-:W-:Y:S01]  /*7190*/  ULDC UR5, c[0x0][0x658] ;  /* 0x0001960000057ab9 */ /* 0x000fe20000000800 */
[----:B------:R-:W-:Y:S01]  /*71a0*/  UMOV UR6, 0xffffffff ;  /* 0xffffffff00067882 */ /* 0x000fe20000000000 */
[----:B------:R-:W-:Y:S01]  /*71b0*/  BSSY B0, `(.L_x_166) ;  /* 0x00000d1000007945 */ /* 0x000fe20003800000 */
[----:B------:R-:W-:Y:S01]  /*71c0*/  USHF.L.U32 UR6, UR6, UR5, URZ ;  /* 0x0000000506067299 */ /* 0x000fe2000800063f */
[----:B------:R-:W-:Y:S01]  /*71d0*/  IMAD.MOV.U32 R10, RZ, RZ, 0x1 ;  /* 0x00000001ff0a7424 */ /* 0x000fe200078e00ff */
[----:B------:R-:W-:Y:S01]  /*71e0*/  LOP3.LUT R9, R18, 0x2, RZ, 0xfc, !PT ;  /* 0x0000000212097812 */ /* 0x000fe200078efcff */
[----:B------:R-:W-:Y:S01]  /*71f0*/  IMAD.MOV.U32 R8, RZ, RZ, RZ ;  /* 0x000000ffff087224 */ /* 0x000fe200078e00ff */
[----:B------:R-:W-:Y:S01]  /*7200*/  ULDC UR4, c[0x0][0x600] ;  /* 0x0001800000047ab9 */ /* 0x000fe20000000800 */
[----:B------:R-:W-:Y:S01]  /*7210*/  UMOV UR7, 0x1 ;  /* 0x0000000100077882 */ /* 0x000fe20000000000 */
[----:B------:R-:W-:-:S02]  /*7220*/  UIADD3 UR4, UR4, -0x1, URZ ;  /* 0xffffffff04047890 */ /* 0x000fc4000fffe03f */
[----:B------:R-:W-:Y:S02]  /*7230*/  USHF.L.U32 UR5, UR7, UR5, URZ ;  /* 0x0000000507057299 */ /* 0x000fe4000800063f */
[----:B------:R-:W-:Y:S01]  /*7240*/  ULOP3.LUT UR6, URZ, UR6, URZ, 0x33, !UPT ;  /* 0x000000063f067292 */ /* 0x000fe2000f8e333f */
[----:B------:R-:W-:Y:S01]  /*7250*/  ULDC.64 UR30, c[0x0][0x198] ;  /* 0x00006600001e7ab9 */ /* 0x000fe20000000a00 */
[----:B0-----:R-:W-:-:S05]  /*7260*/  VIADD R3, R3, 0x3f ;  /* 0x0000003f03037836 */ /* 0x001fca0000000000 */
[----:B------:R-:W-:-:S04]  /*7270*/  SHF.R.S32.HI R4, RZ, 0x1f, R3 ;  /* 0x0000001fff047819 */ /* 0x000fc80000011403 */
[----:B------:R-:W-:Y:S01]  /*7280*/  LEA.HI R4, R4, R3, RZ, 0x6 ;  /* 0x0000000304047211 */ /* 0x000fe200078f30ff */
[C---:B-1----:R-:W-:Y:S02]  /*7290*/  IMAD.SHL.U32 R12, R13.reuse, 0x40, RZ ;  /* 0x000000400d0c7824 */ /* 0x042fe400078e00ff */
[----:B------:R-:W-:Y:S01]  /*72a0*/  IMAD.SHL.U32 R13, R13, 0x800, RZ ;  /* 0x000008000d0d7824 */ /* 0x000fe200078e00ff */
[----:B------:R-:W-:Y:S01]  /*72b0*/  SHF.R.S32.HI R11, RZ, 0x6, R4 ;  /* 0x00000006ff0b7819 */ /* 0x000fe20000011404 */
[----:B------:R-:W-:Y:S01]  /*72c0*/  IMAD.MOV.U32 R3, RZ, RZ, 0x1 ;  /* 0x00000001ff037424 */ /* 0x000fe200078e00ff */
[----:B------:R-:W-:Y:S02]  /*72d0*/  LOP3.LUT R12, R12, 0x40, RZ, 0xc0, !PT ;  /* 0x000000400c0c7812 */ /* 0x000fe400078ec0ff */
[----:B------:R-:W-:Y:S01]  /*72e0*/  LOP3.LUT R13, R13, 0x800, RZ, 0xc0, !PT ;  /* 0x000008000d0d7812 */ /* 0x000fe200078ec0ff */
[----:B------:R-:W-:-:S07]  /*72f0*/  VIADD R19, R11, 0x1 ;  /* 0x000000010b137836 */ /* 0x000fce0000000000 */
.L_x_177:
[----:B------:R-:W-:-:S03]  /*7300*/  UMOV UR7, 0xffffffff ;  /* 0xffffffff00077882 */ /* 0x000fc60000000000 */
[----:B------:R-:W-:Y:S05]  /*7310*/  BRA.DIV UR7, `(.L_x_167) ;  /* 0x0000000e07f87947 */ /* 0x000fea000b800000 */
[----:B------:R-:W-:-:S13]  /*7320*/  ELECT P6, URZ, PT ;  /* 0x00000000003f782f */ /* 0x000fda00038c0000 */
.L_x_189:
[----:B------:R-:W0:Y:S01]  /*7330*/  LDC R4, c[0x0][0x28c] ;  /* 0x0000a300ff047b82 */ /* 0x000e220000000800 */
[----:B------:R-:W-:Y:S01]  /*7340*/  BSSY B1, `(.L_x_168) ;  /* 0x0000044000017945 */ /* 0x000fe20003800000 */
[----:B0-----:R-:W-:-:S13]  /*7350*/  ISETP.LT.OR P6, PT, R4, 0x1, !P6 ;  /* 0x000000010400780c */ /* 0x001fda00077c1670 */
[----:B------:R-:W-:Y:S05]  /*7360*/  @P6 BRA `(.L_x_169) ;  /* 0x0000000400046947 */ /* 0x000fea0003800000 */
[----:B------:R-:W-:Y:S02]  /*7370*/  IMAD.SHL.U32 R20, R20, 0x80, RZ ;  /* 0x0000008014147824 */ /* 0x000fe400078e00ff */
[----:B------:R-:W-:Y:S02]  /*7380*/  IMAD R21, R21, 0x80, R12 ;  /* 0x0000008015157824 */ /* 0x000fe400078e020c */
[----:B------:R-:W-:Y:S02]  /*7390*/  IMAD.MOV.U32 R22, RZ, RZ, RZ ;  /* 0x000000ffff167224 */ /* 0x000fe400078e00ff */
[----:B------:R-:W-:Y:S02]  /*73a0*/  IMAD.MOV.U32 R4, RZ, RZ, R19 ;  /* 0x000000ffff047224 */ /* 0x000fe400078e0013 */
[----:B------:R-:W-:Y:S02]  /*73b0*/  IMAD.MOV.U32 R5, RZ, RZ, R3 ;  /* 0x000000ffff057224 */ /* 0x000fe400078e0003 */
[----:B------:R-:W-:-:S07]  /*73c0*/  IMAD.MOV.U32 R6, RZ, RZ, R8 ;  /* 0x000000ffff067224 */ /* 0x000fce00078e0008 */
.L_x_172:
[----:B------:R-:W0:Y:S01]  /*73d0*/  S2R R15, SR_CgaCtaId ;  /* 0x00000000000f7919 */ /* 0x000e220000008800 */
[----:B------:R-:W-:Y:S02]  /*73e0*/  MOV R14, 0x400 ;  /* 0x00000400000e7802 */ /* 0x000fe40000000f00 */
[----:B------:R-:W-:Y:S02]  /*73f0*/  ISETP.NE.AND P1, PT, R0, RZ, PT ;  /* 0x000000ff0000720c */ /* 0x000fe40003f25270 */
[----:B0-----:R-:W-:Y:S02]  /*7400*/  LEA R25, R15, R14, 0x18 ;  /* 0x0000000e0f197211 */ /* 0x001fe400078ec0ff */
[----:B------:R-:W-:-:S09]  /*7410*/  SHF.L.U32 R14, R5, 0x1f, RZ ;  /* 0x0000001f050e7819 */ /* 0x000fd200000006ff */
[----:B------:R-:W0:Y:S01]  /*7420*/  @!P1 LDC R15, c[0x0][0x500] ;  /* 0x00014000ff0f9b82 */ /* 0x000e220000000800 */
[----:B------:R-:W-:-:S04]  /*7430*/  IMAD R23, R6, 0x8, R25 ;  /* 0x0000000806177824 */ /* 0x000fc800078e0219 */
[----:B------:R-:W1:Y:S02]  /*7440*/  SYNCS.PHASECHK.TRANS64.TRYWAIT P0, [R23+URZ+0x28], R14 ;  /* 0x0000280e170075a7 */ /* 0x000e64000800017f */
[----:B-1----:R-:W-:Y:S05]  /*7450*/  @!P0 BRA `(.L_x_170) ;  /* 0x0000000c00c88947 */ /* 0x002fea0003800000 */
.L_x_190:
[----:B-1----:R-:W-:Y:S01]  /*7460*/  PRMT R14, R9, 0x9910, RZ ;  /* 0x00009910090e7816 */ /* 0x002fe200000000ff */
[----:B0-----:R0:W-:Y:S03]  /*7470*/  @!P1 SYNCS.ARRIVE.TRANS64 RZ, [R23+URZ], R15 ;  /* 0x0000000f17ff99a7 */ /* 0x0011e6000800003f */
[----:B------:R-:W-:-:S13]  /*7480*/  ISETP.NE.AND P0, PT, R14, 0x2, PT ;  /* 0x000000020e00780c */ /* 0x000fda0003f05270 */
[----:B0-----:R-:W-:Y:S05]  /*7490*/  @P0 BRA `(.L_x_171) ;  /* 0x0000000000040947 */ /* 0x001fea0003800000 */
[----:B------:R-:W-:Y:S01]  /*74a0*/  BPT.TRAP 0x1 ;  /* 0x000000040000795c */ /* 0x000fe20000300000 */
.L_x_171:
[----:B------:R-:W-:Y:S01]  /*74b0*/  IMAD R14, R6, 0x8000, R25 ;  /* 0x00008000060e7824 */ /* 0x000fe200078e0219 */
[----:B------:R-:W-:Y:S01]  /*74c0*/  R2UR UR34, R22 ;  /* 0x00000000162272ca */ /* 0x000fe200000e0000 */
[----:B------:R-:W-:Y:S01]  /*74d0*/  VIADD R4, R4, 0xffffffff ;  /* 0xffffffff04047836 */ /* 0x000fe20000000000 */
[----:B------:R-:W-:Y:S01]  /*74e0*/  R2UR UR33, R23 ;  /* 0x00000000172172ca */ /* 0x000fe200000e0000 */
[----:B------:R-:W-:Y:S01]  /*74f0*/  UIADD3 UR14, UP0, UR30, 0xf0, URZ ;  /* 0x000000f01e0e7890 */ /* 0x000fe2000ff1e03f */
[----:B------:R-:W-:Y:S01]  /*7500*/  R2UR UR24, R14 ;  /* 0x000000000e1872ca */ /* 0x000fe200000e0000 */
[----:B------:R-:W-:Y:S01]  /*7510*/  IMAD R14, R6, 0x2000, R13 ;  /* 0x00002000060e7824 */ /* 0x000fe200078e020d */
[----:B------:R-:W-:Y:S01]  /*7520*/  R2UR UR36, R7 ;  /* 0x00000000072472ca */ /* 0x000fe200000e0000 */
[----:B------:R-:W-:Y:S01]  /*7530*/  UIADD3 UR42, UP1, UR30, 0x1f0, URZ ;  /* 0x000001f01e2a7890 */ /* 0x000fe2000ff3e03f */
[----:B------:R-:W-:Y:S01]  /*7540*/  R2UR UR35, R20 ;  /* 0x00000000142372ca */ /* 0x000fe200000e0000 */
[----:B------:R-:W-:Y:S01]  /*7550*/  IMAD R14, R14, 0x4, R25 ;  /* 0x000000040e0e7824 */ /* 0x000fe200078e0219 */
[----:B------:R-:W-:Y:S01]  /*7560*/  R2UR UR19, R21 ;  /* 0x00000000151372ca */ /* 0x000fe200000e0000 */
[----:B------:R-:W-:Y:S01]  /*7570*/  UIADD3.X UR15, URZ, UR31, URZ, UP0, !UPT ;  /* 0x0000001f3f0f7290 */ /* 0x000fe200087fe43f */
[----:B------:R-:W-:Y:S01]  /*7580*/  ISETP.GT.AND P1, PT, R4, 0x1, PT ;  /* 0x000000010400780c */ /* 0x000fe20003f24270 */
[----:B------:R-:W-:Y:S01]  /*7590*/  UIADD3 UR26, UR34, 0x20, URZ ;  /* 0x00000020221a7890 */ /* 0x000fe2000fffe03f */
[----:B------:R-:W-:Y:S01]  /*75a0*/  R2UR UR8, R14 ;  /* 0x000000000e0872ca */ /* 0x000fe200000e0000 */
[----:B------:R-:W-:Y:S01]  /*75b0*/  UIADD3.X UR43, URZ, UR31, URZ, UP1, !UPT ;  /* 0x0000001f3f2b7290 */ /* 0x000fe20008ffe43f */
[----:B------:R-:W-:Y:S01]  /*75c0*/  VIADD R6, R6, 0x1 ;  /* 0x0000000106067836 */ /* 0x000fe20000000000 */
[----:B------:R-:W-:Y:S01]  /*75d0*/  UIADD3 UR32, UR24, 0x100, URZ ;  /* 0x0000010018207890 */ /* 0x000fe2000fffe03f */
[----:B------:R-:W-:Y:S01]  /*75e0*/  VIADD R22, R22, 0x40 ;  /* 0x0000004016167836 */ /* 0x000fe20000000000 */
[----:B------:R-:W-:Y:S01]  /*75f0*/  UIADD3 UR24, UR24, 0x4100, URZ ;  /* 0x0000410018187890 */ /* 0x000fe2000fffe03f */
[----:B------:R-:W-:Y:S01]  /*7600*/  UMOV UR22, 0x0 ;  /* 0x0000000000167882 */ /* 0x000fe20000000000 */
[----:B------:R-:W-:Y:S01]  /*7610*/  UMOV UR23, 0x10000000 ;  /* 0x1000000000177882 */ /* 0x000fe20000000000 */
[----:B------:R-:W-:Y:S01]  /*7620*/  ISETP.NE.AND P0, PT, R6, 0x5, PT ;  /* 0x000000050600780c */ /* 0x000fe20003f05270 */
[----:B------:R-:W-:Y:S01]  /*7630*/  UMOV UR25, UR33 ;  /* 0x0000002100197c82 */ /* 0x000fe20008000000 */
[----:B------:R-:W-:Y:S01]  /*7640*/  UMOV UR28, UR36 ;  /* 0x00000024001c7c82 */ /* 0x000fe20008000000 */
[----:B------:R-:W-:-:S02]  /*7650*/  UMOV UR27, UR35 ;  /* 0x00000023001b7c82 */ /* 0x000fc40008000000 */
[----:B------:R-:W-:Y:S01]  /*7660*/  UIADD3 UR16, UR8, 0x28100, URZ ;  /* 0x0002810008107890 */ /* 0x000fe2000fffe03f */
[----:B------:R0:W-:Y:S01]  /*7670*/  UTMALDG.3D [UR32], [UR14], desc[UR22] ;  /* 0x000016200e0075b4 */ /* 0x0001e20008011000 */
[----:B------:R-:W-:Y:S01]  /*7680*/  UIADD3 UR8, UR8, 0x2c100, URZ ;  /* 0x0002c10008087890 */ /* 0x000fe2000fffe03f */
[----:B------:R-:W-:Y:S01]  /*7690*/  SEL R14, RZ, 0x1, P0 ;  /* 0x00000001ff0e7807 */ /* 0x000fe20000000000 */
[----:B------:R-:W-:Y:S01]  /*76a0*/  UMOV UR7, 0x30000 ;  /* 0x0003000000077882 */ /* 0x000fe20000000000 */
[----:B------:R-:W-:Y:S01]  /*76b0*/  UMOV UR17, UR33 ;  /* 0x0000002100117c82 */ /* 0x000fe20008000000 */
[----:B------:R-:W-:Y:S01]  /*76c0*/  UMOV UR18, UR34 ;  /* 0x0000002200127c82 */ /* 0x000fe20008000000 */
[----:B------:R-:W-:Y:S01]  /*76d0*/  UMOV UR20, UR36 ;  /* 0x0000002400147c82 */ /* 0x000fe20008000000 */
[----:B------:R-:W-:Y:S01]  /*76e0*/  UMOV UR9, UR33 ;  /* 0x0000002100097c82 */ /* 0x000fe20008000000 */
[----:B------:R-:W-:Y:S01]  /*76f0*/  UMOV UR11, UR19 ;  /* 0x00000013000b7c82 */ /* 0x000fe20008000000 */
[----:B------:R-:W-:Y:S01]  /*7700*/  UMOV UR12, UR36 ;  /* 0x00000024000c7c82 */ /* 0x000fe20008000000 */
[----:B------:R0:W-:Y:S01]  /*7710*/  UTMALDG.3D [UR24], [UR14], desc[UR22] ;  /* 0x000016180e0075b4 */ /* 0x0001e20008011000 */
[----:B------:R-:W-:Y:S01]  /*7720*/  UMOV UR10, UR26 ;  /* 0x0000001a000a7c82 */ /* 0x000fe20008000000 */
[----:B------:R-:W-:-:S02]  /*7730*/  LOP3.LUT R5, R5, R14, RZ, 0x3c, !PT ;  /* 0x0000000e05057212 */ /* 0x000fc400078e3cff */
[----:B------:R-:W-:Y:S01]  /*7740*/  SEL R6, R6, RZ, P0 ;  /* 0x000000ff06067207 */ /* 0x000fe20000000000 */
[----:B------:R0:W-:Y:S01]  /*7750*/  UTMALDG.3D.MULTICAST [UR16], [UR42], UR7, desc[UR22] ;  /* 0x000016102a0073b4 */ /* 0x0001e20008011807 */
[----:B------:R0:W-:Y:S02]  /*7760*/  UTMALDG.3D.MULTICAST [UR8], [UR42], UR7, desc[UR22] ;  /* 0x000016082a0073b4 */ /* 0x0001e40008011807 */
[----:B0-----:R-:W-:Y:S05]  /*7770*/  @P1 BRA `(.L_x_172) ;  /* 0xfffffffc00141947 */ /* 0x001fea000383ffff */
.L_x_169:
[----:B------:R-:W-:Y:S05]  /*7780*/  BSYNC B1 ;  /* 0x0000000000017941 */ /* 0x000fea0003800000 */
.L_x_168:
[----:B------:R-:W-:Y:S01]  /*7790*/  LOP3.LUT P1, RZ, R10, 0xff, RZ, 0xc0, !PT ;  /* 0x000000ff0aff7812 */ /* 0x000fe2000782c0ff */
[C---:B------:R-:W-:Y:S01]  /*77a0*/  IMAD.IADD R7, R11.reuse, 0x1, R8 ;  /* 0x000000010b077824 */ /* 0x040fe200078e0208 */
[----:B------:R-:W-:Y:S01]  /*77b0*/  ULDC.64 UR8, c[0x0][0x650] ;  /* 0x0001940000087ab9 */ /* 0x000fe20000000a00 */
[----:B------:R-:W-:Y:S01]  /*77c0*/  ISETP.GE.U32.AND P2, PT, R11, 0x5, PT ;  /* 0x000000050b00780c */ /* 0x000fe20003f46070 */
[----:B------:R-:W-:Y:S01]  /*77d0*/  BSSY B1, `(.L_x_173) ;  /* 0x000006c000017945 */ /* 0x000fe20003800000 */
[----:B------:R-:W-:Y:S01]  /*77e0*/  IMAD.MOV.U32 R20, RZ, RZ, -0x1 ;  /* 0xffffffffff147424 */ /* 0x000fe200078e00ff */
[----:B------:R-:W-:Y:S01]  /*77f0*/  ISETP.GT.U32.AND P0, PT, R7, 0x4, PT ;  /* 0x000000040700780c */ /* 0x000fe20003f04070 */
[----:B------:R-:W-:Y:S01]  /*7800*/  IMAD.MOV.U32 R21, RZ, RZ, -0x1 ;  /* 0xffffffffff157424 */ /* 0x000fe200078e00ff */
[----:B------:R-:W-:Y:S02]  /*7810*/  PRMT R10, RZ, 0x7610, R10 ;  /* 0x00007610ff0a7816 */ /* 0x000fe4000000000a */
[----:B------:R-:W-:-:S03]  /*7820*/  ISETP.LT.U32.AND P0, PT, R11, 0x5, P0 ;  /* 0x000000050b00780c */ /* 0x000fc60000701070 */
[----:B------:R-:W0:Y:S01]  /*7830*/  @P1 S2R R5, SR_CgaCtaId ;  /* 0x0000000000051919 */ /* 0x000e220000008800 */
[----:B------:R-:W-:-:S04]  /*7840*/  @P1 MOV R4, 0x400 ;  /* 0x0000040000041802 */ /* 0x000fc80000000f00 */
[----:B0-----:R-:W-:Y:S01]  /*7850*/  @P1 LEA R6, R5, R4, 0x18 ;  /* 0x0000000405061211 */ /* 0x001fe200078ec0ff */
[----:B------:R-:W-:Y:S01]  /*7860*/  IMAD.WIDE.U32 R4, R7, -0x33333333, RZ ;  /* 0xcccccccd07047825 */ /* 0x000fe200078e00ff */
[----:B------:R-:W-:Y:S02]  /*7870*/  SEL R4, RZ, 0x1, !P0 ;  /* 0x00000001ff047807 */ /* 0x000fe40004000000 */
[----:B------:R0:W-:Y:S01]  /*7880*/  @P1 SYNCS.ARRIVE.TRANS64.A1T0 RZ, [R6+URZ+0x68], RZ ;  /* 0x000068ff06ff19a7 */ /* 0x0001e2000810003f */
[----:B------:R-:W-:Y:S02]  /*7890*/  IADD3 R16, P1, R16, UR38, RZ ;  /* 0x0000002610107c10 */ /* 0x000fe4000ff3e0ff */
[----:B------:R-:W-:Y:S02]  /*78a0*/  LOP3.LUT R3, R3, R4, RZ, 0x3c, !PT ;  /* 0x0000000403037212 */ /* 0x000fe400078e3cff */
[----:B------:R-:W-:Y:S02]  /*78b0*/  IADD3.X R17, R17, UR41, RZ, P1, !PT ;  /* 0x0000002911117c10 */ /* 0x000fe40008ffe4ff */
[----:B------:R-:W-:-:S02]  /*78c0*/  ISETP.GE.U32.AND P0, PT, R16, UR8, PT ;  /* 0x0000000810007c0c */ /* 0x000fc4000bf06070 */
[----:B0-----:R-:W-:Y:S02]  /*78d0*/  SHF.R.U32.HI R6, RZ, 0x2, R5 ;  /* 0x00000002ff067819 */ /* 0x001fe40000011605 */
[----:B------:R-:W-:Y:S02]  /*78e0*/  ISETP.GE.U32.AND.EX P0, PT, R17, UR9, PT, P0 ;  /* 0x0000000911007c0c */ /* 0x000fe4000bf06100 */
[----:B------:R-:W-:Y:S01]  /*78f0*/  @P2 LOP3.LUT R3, R3, 0x1, R6, 0x78, !PT ;  /* 0x0000000103032812 */ /* 0x000fe200078e7806 */
[----:B------:R-:W-:Y:S01]  /*7900*/  IMAD R8, R6, -0x5, R7 ;  /* 0xfffffffb06087824 */ /* 0x000fe200078e0207 */
[----:B------:R-:W-:Y:S01]  /*7910*/  PRMT R4, RZ, 0x7610, R4 ;  /* 0x00007610ff047816 */ /* 0x000fe20000000004 */
[----:B------:R-:W-:-:S08]  /*7920*/  IMAD.MOV.U32 R7, RZ, RZ, -0x1 ;  /* 0xffffffffff077424 */ /* 0x000fd000078e00ff */
[----:B------:R-:W-:Y:S05]  /*7930*/  @P0 BRA `(.L_x_174) ;  /* 0x0000000400540947 */ /* 0x000fea0003800000 */
[----:B------:R-:W0:Y:S01]  /*7940*/  S2R R15, SR_CTAID.X ;  /* 0x00000000000f7919 */ /* 0x000e220000002500 */
[----:B------:R-:W-:Y:S01]  /*7950*/  ULDC.64 UR8, c[0x0][0x628] ;  /* 0x00018a0000087ab9 */ /* 0x000fe20000000a00 */
[----:B------:R-:W-:Y:S01]  /*7960*/  ULDC UR10, c[0x0][0x630] ;  /* 0x00018c00000a7ab9 */ /* 0x000fe20000000800 */
[----:B------:R-:W-:Y:S01]  /*7970*/  ISETP.NE.U32.AND P0, PT, RZ, UR8, PT ;  /* 0x00000008ff007c0c */ /* 0x000fe2000bf05070 */
[----:B------:R-:W1:Y:S01]  /*7980*/  S2R R20, SR_CTAID.Y ;  /* 0x0000000000147919 */ /* 0x000e620000002600 */
[----:B------:R-:W-:Y:S01]  /*7990*/  ULDC UR11, c[0x0][0x150] ;  /* 0x00005400000b7ab9 */ /* 0x000fe20000000800 */
[----:B------:R-:W-:Y:S01]  /*79a0*/  IMAD.MOV.U32 R4, RZ, RZ, R16 ;  /* 0x000000ffff047224 */ /* 0x000fe200078e0010 */
[----:B------:R-:W-:Y:S01]  /*79b0*/  ISETP.NE.AND.EX P0, PT, RZ, UR9, PT, P0 ;  /* 0x00000009ff007c0c */ /* 0x000fe2000bf05300 */
[----:B------:R-:W-:Y:S01]  /*79c0*/  IMAD.MOV.U32 R5, RZ, RZ, R17 ;  /* 0x000000ffff057224 */ /* 0x000fe200078e0011 */
[----:B0-----:R-:W-:-:S11]  /*79d0*/  I2FP.F32.U32 R22, R15 ;  /* 0x0000000f00167245 */ /* 0x001fd60000201000 */
[----:B------:R-:W-:Y:S05]  /*79e0*/  @!P0 BRA `(.L_x_175) ;  /* 0x0000000000288947 */ /* 0x000fea0003800000 */
[----:B------:R-:W-:Y:S02]  /*79f0*/  ULDC UR7, c[0x0][0x634] ;  /* 0x00018d0000077ab9 */ /* 0x000fe40000000800 */
[----:B------:R-:W-:-:S05]  /*7a00*/  IADD3 R5, P0, R16, UR7, RZ ;  /* 0x0000000710057c10 */ /* 0x000fca000ff1e0ff */
[----:B------:R-:W-:-:S04]  /*7a10*/  IMAD.X R21, RZ, RZ, R17, P0 ;  /* 0x000000ffff157224 */ /* 0x000fc800000e0611 */
[----:B------:R-:W-:-:S04]  /*7a20*/  IMAD.WIDE.U32 R6, R21, UR8, RZ ;  /* 0x0000000815067c25 */ /* 0x000fc8000f8e00ff */
[----:B------:R-:W-:-:S04]  /*7a30*/  IMAD.WIDE.U32 R6, P0, R5, UR9, R6 ;  /* 0x0000000905067c25 */ /* 0x000fc8000f800006 */
[----:B------:R-:W-:-:S04]  /*7a40*/  IMAD.WIDE.U32 R4, R5, UR8, RZ ;  /* 0x0000000805047c25 */ /* 0x000fc8000f8e00ff */
[----:B------:R-:W-:Y:S01]  /*7a50*/  IMAD.MOV.U32 R4, RZ, RZ, R7 ;  /* 0x000000ffff047224 */ /* 0x000fe200078e0007 */
[----:B------:R-:W-:Y:S01]  /*7a60*/  IADD3 RZ, P1, R5, R6, RZ ;  /* 0x0000000605ff7210 */ /* 0x000fe20007f3e0ff */
[----:B------:R-:W-:-:S04]  /*7a70*/  IMAD.X R5, RZ, RZ, RZ, P0 ;  /* 0x000000ffff057224 */ /* 0x000fc800000e06ff */
[----:B------:R-:W-:-:S08]  /*7a80*/  IMAD.WIDE.U32.X R4, R21, UR9, R4, P1 ;  /* 0x0000000915047c25 */ /* 0x000fd000088e0404 */
.L_x_175:
[--C-:B------:R-:W-:Y:S01]  /*7a90*/  SHF.R.U64 R14, R4, UR10, R5.reuse ;  /* 0x0000000a040e7c19 */ /* 0x100fe20008001205 */
[----:B------:R-:W-:Y:S01]  /*7aa0*/  FMUL R22, R22, UR11 ;  /* 0x0000000b16167c20 */ /* 0x000fe20008400000 */
[----:B------:R-:W-:Y:S01]  /*7ab0*/  SHF.R.U32.HI R4, RZ, UR10, R5 ;  /* 0x0000000aff047c19 */ /* 0x000fe20008011605 */
[----:B------:R-:W0:Y:S01]  /*7ac0*/  LDC R6, c[0x0][0x144] ;  /* 0x00005100ff067b82 */ /* 0x000e220000000800 */
[----:B------:R-:W-:Y:S01]  /*7ad0*/  IADD3 R5, P0, RZ, -R14, RZ ;  /* 0x8000000eff057210 */ /* 0x000fe20007f1e0ff */
[----:B------:R-:W-:Y:S01]  /*7ae0*/  ULDC UR7, c[0x0][0x154] ;  /* 0x0000550000077ab9 */ /* 0x000fe20000000800 */
[----:B-1----:R-:W-:Y:S01]  /*7af0*/  I2FP.F32.U32 R7, R20 ;  /* 0x0000001400077245 */ /* 0x002fe20000201000 */
[----:B------:R-:W1:Y:S01]  /*7b00*/  F2I.U32.TRUNC.NTZ R22, R22 ;  /* 0x0000001600167305 */ /* 0x000e62000020f000 */
[----:B------:R-:W-:Y:S01]  /*7b10*/  ULDC.64 UR8, c[0x0][0x620] ;  /* 0x0001880000087ab9 */ /* 0x000fe20000000a00 */
[----:B------:R-:W-:Y:S01]  /*7b20*/  IMAD.X R4, RZ, RZ, ~R4, P0 ;  /* 0x000000ffff047224 */ /* 0x000fe200000e0e04 */
[----:B------:R-:W-:Y:S01]  /*7b30*/  ISETP.NE.AND P2, PT, R2, 0x1, PT ;  /* 0x000000010200780c */ /* 0x000fe20003f45270 */
[----:B------:R-:W-:Y:S01]  /*7b40*/  FMUL R23, R7, UR7 ;  /* 0x0000000707177c20 */ /* 0x000fe20008400000 */
[----:B------:R-:W2:Y:S01]  /*7b50*/  LDC R25, c[0x0][0x148] ;  /* 0x00005200ff197b82 */ /* 0x000ea20000000800 */
[----:B------:R-:W-:Y:S01]  /*7b60*/  IMAD R4, R4, UR8, RZ ;  /* 0x0000000804047c24 */ /* 0x000fe2000f8e02ff */
[----:B------:R-:W-:-:S03]  /*7b70*/  ULDC UR7, c[0x0][0x618] ;  /* 0x0001860000077ab9 */ /* 0x000fc60000000800 */
[----:B------:R-:W3:Y:S01]  /*7b80*/  F2I.U32.TRUNC.NTZ R23, R23 ;  /* 0x0000001700177305 */ /* 0x000ee2000020f000 */
[C---:B------:R-:W-:Y:S02]  /*7b90*/  IMAD R7, R5.reuse, UR9, R4 ;  /* 0x0000000905077c24 */ /* 0x040fe4000f8e0204 */
[----:B------:R-:W-:Y:S01]  /*7ba0*/  IMAD.WIDE.U32 R4, R5, UR8, R16 ;  /* 0x0000000805047c25 */ /* 0x000fe2000f8e0010 */
[----:B------:R-:W-:Y:S02]  /*7bb0*/  ULDC.64 UR8, c[0x0][0x640] ;  /* 0x0001900000087ab9 */ /* 0x000fe40000000a00 */
[----:B------:R-:W-:Y:S01]  /*7bc0*/  ISETP.NE.U32.AND P0, PT, RZ, UR8, PT ;  /* 0x00000008ff007c0c */ /* 0x000fe2000bf05070 */
[----:B------:R-:W-:Y:S02]  /*7bd0*/  IMAD.IADD R5, R5, 0x1, R7 ;  /* 0x0000000105057824 */ /* 0x000fe400078e0207 */
[----:B-1----:R-:W-:Y:S01]  /*7be0*/  IMAD.MOV R22, RZ, RZ, -R22 ;  /* 0x000000ffff167224 */ /* 0x002fe200078e0a16 */
[----:B------:R-:W-:-:S02]  /*7bf0*/  ISETP.NE.AND.EX P0, PT, RZ, UR9, PT, P0 ;  /* 0x00000009ff007c0c */ /* 0x000fc4000bf05300 */
[----:B------:R-:W-:Y:S01]  /*7c00*/  SHF.R.U64 R21, R4, UR7, R5 ;  /* 0x0000000704157c19 */ /* 0x000fe20008001205 */
[----:B0-----:R-:W-:Y:S01]  /*7c10*/  IMAD R15, R6, R22, R15 ;  /* 0x00000016060f7224 */ /* 0x001fe200078e020f */
[----:B------:R-:W-:Y:S01]  /*7c20*/  SHF.R.U32.HI R4, RZ, UR7, R5 ;  /* 0x00000007ff047c19 */ /* 0x000fe20008011605 */
[----:B------:R-:W-:Y:S01]  /*7c30*/  ULDC UR7, c[0x0][0x608] ;  /* 0x0001820000077ab9 */ /* 0x000fe20000000800 */
[----:B---3--:R-:W-:Y:S02]  /*7c40*/  IMAD.MOV R6, RZ, RZ, -R23 ;  /* 0x000000ffff067224 */ /* 0x008fe400078e0a17 */
[--C-:B------:R-:W-:Y:S02]  /*7c50*/  SHF.R.U64 R22, R21, UR7, R4.reuse ;  /* 0x0000000715167c19 */ /* 0x100fe40008001204 */
[----:B------:R-:W-:Y:S01]  /*7c60*/  SHF.R.U32.HI R5, RZ, UR7, R4 ;  /* 0x00000007ff057c19 */ /* 0x000fe20008011604 */
[----:B------:R-:W-:Y:S01]  /*7c70*/  ULDC UR7, c[0x0][0x658] ;  /* 0x0001960000077ab9 */ /* 0x000fe20000000800 */
[----:B--2---:R-:W-:-:S02]  /*7c80*/  @P2 IMAD R15, R25, R6, R20 ;  /* 0x00000006190f2224 */ /* 0x004fc400078e0214 */
[--C-:B------:R-:W-:Y:S02]  /*7c90*/  SHF.R.U64 R20, R22, UR7, R5.reuse ;  /* 0x0000000716147c19 */ /* 0x100fe40008001205 */
[----:B------:R-:W-:-:S03]  /*7ca0*/  SHF.R.U32.HI R23, RZ, UR7, R5 ;  /* 0x00000007ff177c19 */ /* 0x000fc60008011605 */
[----:B------:R-:W-:Y:S02]  /*7cb0*/  IMAD.MOV.U32 R6, RZ, RZ, R20 ;  /* 0x000000ffff067224 */ /* 0x000fe400078e0014 */
[----:B------:R-:W-:Y:S01]  /*7cc0*/  IMAD.MOV.U32 R5, RZ, RZ, R23 ;  /* 0x000000ffff057224 */ /* 0x000fe200078e0017 */
[----:B------:R-:W-:Y:S06]  /*7cd0*/  @!P0 BRA `(.L_x_176) ;  /* 0x00000000002c8947 */ /* 0x000fec0003800000 */
        /* <DEDUP_REMOVED lines=9> */
[----:B------:R-:W-:-:S04]  /*7d70*/  IMAD.WIDE.U32.X R4, R23, UR9, R4, P1 ;  /* 0x0000000917047c25 */ /* 0x000fc800088e0404 */
[----:B------:R-:W-:-:S07]  /*7d80*/  IMAD.MOV.U32 R6, RZ, RZ, R4 ;  /* 0x000000ffff067224 */ /* 0x000fce00078e0004 */
.L_x_176:
[----:B------:R-:W-:Y:S01]  /*7d90*/  ULDC UR7, c[0x0][0x648] ;  /* 0x0001920000077ab9 */ /* 0x000fe20000000800 */
[----:B------:R-:W-:Y:S01]  /*7da0*/  LOP3.LUT R4, R22, UR6, RZ, 0xc0, !PT ;  /* 0x0000000616047c12 */ /* 0x000fe2000f8ec0ff */
[----:B------:R-:W-:Y:S01]  /*7db0*/  ULDC UR8, c[0x0][0x610] ;  /* 0x0001840000087ab9 */ /* 0x000fe20000000800 */
[----:B------:R-:W-:Y:S01]  /*7dc0*/  SHF.R.U64 R5, R6, UR7, R5 ;  /* 0x0000000706057c19 */ /* 0x000fe20008001205 */
[----:B------:R-:W-:Y:S01]  /*7dd0*/  ULDC UR7, c[0x0][0x638] ;  /* 0x00018e0000077ab9 */ /* 0x000fe20000000800 */
[----:B------:R-:W-:-:S03]  /*7de0*/  LOP3.LUT R21, R21, UR4, RZ, 0xc0, !PT ;  /* 0x0000000415157c12 */ /* 0x000fc6000f8ec0ff */
[----:B------:R-:W-:Y:S02]  /*7df0*/  IMAD.MOV R7, RZ, RZ, -R5 ;  /* 0x000000ffff077224 */ /* 0x000fe400078e0a05 */
[----:B------:R-:W-:Y:S02]  /*7e00*/  IMAD R4, R5, UR5, R4 ;  /* 0x0000000505047c24 */ /* 0x000fe4000f8e0204 */
[----:B------:R-:W-:Y:S01]  /*7e10*/  IMAD R20, R7, UR7, R20 ;  /* 0x0000000707147c24 */ /* 0x000fe2000f8e0214 */
[----:B------:R-:W-:Y:S01]  /*7e20*/  ULDC UR7, c[0x0][0x600] ;  /* 0x0001800000077ab9 */ /* 0x000fe20000000800 */
[----:B------:R-:W-:Y:S02]  /*7e30*/  IMAD R15, R4, UR8, R15 ;  /* 0x00000008040f7c24 */ /* 0x000fe4000f8e020f */
[----:B------:R-:W-:Y:S02]  /*7e40*/  IMAD R20, R20, UR7, R21 ;  /* 0x0000000714147c24 */ /* 0x000fe4000f8e0215 */
[----:B------:R-:W-:-:S02]  /*7e50*/  IMAD.MOV.U32 R4, RZ, RZ, 0x1 ;  /* 0x00000001ff047424 */ /* 0x000fc400078e00ff */
[----:B------:R-:W-:Y:S01]  /*7e60*/  IMAD.MOV.U32 R7, RZ, RZ, R14 ;  /* 0x000000ffff077224 */ /* 0x000fe200078e000e */
[----:B------:R-:W-:Y:S02]  /*7e70*/  SEL R21, R20, R15, !P2 ;  /* 0x0000000f14157207 */ /* 0x000fe40005000000 */
[----:B------:R-:W-:-:S07]  /*7e80*/  SEL R20, R15, R20, !P2 ;  /* 0x000000140f147207 */ /* 0x000fce0005000000 */
.L_x_174:
[----:B------:R-:W-:Y:S05]  /*7e90*/  BSYNC B1 ;  /* 0x0000000000017941 */ /* 0x000fea0003800000 */
.L_x_173:
[----:B------:R-:W-:-:S13]  /*7ea0*/  LOP3.LUT P0, RZ, R4, 0xff, RZ, 0xc0, !PT ;  /* 0x000000ff04ff7812 */ /* 0x000fda000780c0ff */
[----:B------:R-:W-:Y:S05]  /*7eb0*/  @P0 BRA `(.L_x_177) ;  /* 0xfffffff400100947 */ /* 0x000fea000383ffff */
[----:B------:R-:W-:Y:S05]  /*7ec0*/  BSYNC B0 ;  /* 0x0000000000007941 */ /* 0x000fea0003800000 */
.L_x_166:
[----:B------:R-:W-:-:S03]  /*7ed0*/  UMOV UR7, 0xffffffff ;  /* 0xffffffff00077882 */ /* 0x000fc60000000000 */
[----:B------:R-:W-:Y:S05]  /*7ee0*/  BRA.DIV UR7, `(.L_x_178) ;  /* 0x0000000607387947 */ /* 0x000fea000b800000 */
[----:B------:R-:W-:-:S13]  /*7ef0*/  ELECT P6, URZ, PT ;  /* 0x00000000003f782f */ /* 0x000fda00038c0000 */
.L_x_193:
[----:B------:R-:W-:Y:S04]  /*7f00*/  BSSY B0, `(.L_x_179) ;  /* 0x0000034000007945 */ /* 0x000fe80003800000 */
[----:B------:R-:W-:Y:S05]  /*7f10*/  @!P6 BRA `(.L_x_180) ;  /* 0x0000000000c8e947 */ /* 0x000fea0003800000 */
[----:B------:R-:W-:-:S04]  /*7f20*/  LOP3.LUT R18, R18, 0x2, RZ, 0xfc, !PT ;  /* 0x0000000212127812 */ /* 0x000fc800078efcff */
[----:B------:R-:W-:-:S13]  /*7f30*/  ISETP.NE.AND P0, PT, R18, 0x3, PT ;  /* 0x000000031200780c */ /* 0x000fda0003f05270 */
[----:B------:R-:W-:Y:S05]  /*7f40*/  @!P0 BRA `(.L_x_181) ;  /* 0x0000000000048947 */ /* 0x000fea0003800000 */
[----:B------:R-:W-:Y:S01]  /*7f50*/  BPT.TRAP 0x1 ;  /* 0x000000040000795c */ /* 0x000fe20000300000 */
.L_x_181:
[----:B------:R-:W0:Y:S01]  /*7f60*/  S2R R5, SR_CgaCtaId ;  /* 0x0000000000057919 */ /* 0x000e220000008800 */
[----:B------:R-:W-:Y:S02]  /*7f70*/  MOV R0, 0x400 ;  /* 0x0000040000007802 */ /* 0x000fe40000000f00 */
[----:B------:R-:W-:Y:S02]  /*7f80*/  SHF.L.U32 R2, R3, 0x1f, RZ ;  /* 0x0000001f03027819 */ /* 0x000fe400000006ff */
[----:B0-----:R-:W-:-:S05]  /*7f90*/  LEA R5, R5, R0, 0x18 ;  /* 0x0000000005057211 */ /* 0x001fca00078ec0ff */
[----:B------:R-:W-:-:S04]  /*7fa0*/  VIADD R5, R5, 0x28 ;  /* 0x0000002805057836 */ /* 0x000fc80000000000 */
[C---:B------:R-:W-:Y:S02]  /*7fb0*/  IMAD R7, R8.reuse, 0x8, R5 ;  /* 0x0000000808077824 */ /* 0x040fe400078e0205 */
[----:B------:R-:W-:Y:S02]  /*7fc0*/  VIADD R8, R8, 0x1 ;  /* 0x0000000108087836 */ /* 0x000fe40000000000 */
[----:B------:R-:W0:Y:S03]  /*7fd0*/  SYNCS.PHASECHK.TRANS64.TRYWAIT P0, [R7+URZ], R2 ;  /* 0x00000002070075a7 */ /* 0x000e26000800017f */
[----:B------:R-:W-:-:S04]  /*7fe0*/  ISETP.NE.AND P1, PT, R8, 0x5, PT ;  /* 0x000000050800780c */ /* 0x000fc80003f25270 */
[----:B------:R-:W-:Y:S02]  /*7ff0*/  SEL R0, RZ, 0x1, P1 ;  /* 0x00000001ff007807 */ /* 0x000fe40000800000 */
[----:B------:R-:W-:Y:S02]  /*8000*/  SEL R8, R8, RZ, P1 ;  /* 0x000000ff08087207 */ /* 0x000fe40000800000 */
[----:B------:R-:W-:-:S03]  /*8010*/  LOP3.LUT R9, R3, R0, RZ, 0x3c, !PT ;  /* 0x0000000003097212 */ /* 0x000fc600078e3cff */
[----:B------:R-:W-:Y:S01]  /*8020*/  IMAD R6, R8, 0x8, R5 ;  /* 0x0000000808067824 */ /* 0x000fe200078e0205 */
[----:B------:R-:W-:Y:S01]  /*8030*/  SHF.L.U32 R3, R9, 0x1f, RZ ;  /* 0x0000001f09037819 */ /* 0x000fe200000006ff */
[----:B0-----:R-:W-:Y:S06]  /*8040*/  @!P0 BRA `(.L_x_182) ;  /* 0x0000000400008947 */ /* 0x001fec0003800000 */
.L_x_194:
[----:B------:R-:W1:Y:S01]  /*8050*/  SYNCS.PHASECHK.TRANS64.TRYWAIT P0, [R6+URZ], R3 ;  /* 0x00000003060075a7 */ /* 0x000e62000800017f */
[----:B------:R-:W-:-:S05]  /*8060*/  VIADD R0, R8, 0x1 ;  /* 0x0000000108007836 */ /* 0x000fca0000000000 */
[----:B------:R-:W-:-:S04]  /*8070*/  ISETP.NE.AND P1, PT, R0, 0x5, PT ;  /* 0x000000050000780c */ /* 0x000fc80003f25270 */
[----:B0-----:R-:W-:Y:S02]  /*8080*/  SEL R2, RZ, 0x1, P1 ;  /* 0x00000001ff027807 */ /* 0x001fe40000800000 */
[----:B------:R-:W-:Y:S02]  /*8090*/  SEL R0, R0, RZ, P1 ;  /* 0x000000ff00007207 */ /* 0x000fe40000800000 */
[----:B------:R-:W-:-:S03]  /*80a0*/  LOP3.LUT R9, R9, R2, RZ, 0x3c, !PT ;  /* 0x0000000209097212 */ /* 0x000fc600078e3cff */
[----:B------:R-:W-:Y:S01]  /*80b0*/  IMAD R7, R0, 0x8, R5 ;  /* 0x0000000800077824 */ /* 0x000fe200078e0205 */
[----:B------:R-:W-:Y:S01]  /*80c0*/  SHF.L.U32 R4, R9, 0x1f, RZ ;  /* 0x0000001f09047819 */ /* 0x000fe200000006ff */
[----:B-1----:R-:W-:Y:S06]  /*80d0*/  @!P0 BRA `(.L_x_183) ;  /* 0x0000000000f08947 */ /* 0x002fec0003800000 */
.L_x_195:
[----:B------:R-:W1:Y:S01]  /*80e0*/  SYNCS.PHASECHK.TRANS64.TRYWAIT P0, [R7+URZ], R4 ;  /* 0x00000004070075a7 */ /* 0x000e62000800017f */
[----:B------:R-:W-:-:S05]  /*80f0*/  VIADD R0, R0, 0x1 ;  /* 0x0000000100007836 */ /* 0x000fca0000000000 */
[----:B------:R-:W-:-:S04]  /*8100*/  ISETP.NE.AND P1, PT, R0, 0x5, PT ;  /* 0x000000050000780c */ /* 0x000fc80003f25270 */
[----:B------:R-:W-:Y:S02]  /*8110*/  SEL R2, RZ, 0x1, P1 ;  /* 0x00000001ff027807 */ /* 0x000fe40000800000 */
[----:B------:R-:W-:Y:S02]  /*8120*/  SEL R0, R0, RZ, P1 ;  /* 0x000000ff00007207 */ /* 0x000fe40000800000 */
[----:B------:R-:W-:-:S03]  /*8130*/  LOP3.LUT R9, R9, R2, RZ, 0x3c, !PT ;  /* 0x0000000209097212 */ /* 0x000fc600078e3cff */
[----:B0-----:R-:W-:Y:S01]  /*8140*/  IMAD R6, R0, 0x8, R5 ;  /* 0x0000000800067824 */ /* 0x001fe200078e0205 */
[----:B------:R-:W-:Y:S01]  /*8150*/  SHF.L.U32 R3, R9, 0x1f, RZ ;  /* 0x0000001f09037819 */ /* 0x000fe200000006ff */
[----:B-1----:R-:W-:Y:S06]  /*8160*/  @!P0 BRA `(.L_x_184) ;  /* 0x0000000000e08947 */ /* 0x002fec0003800000 */
.L_x_196:
[----:B------:R-:W1:Y:S01]  /*8170*/  SYNCS.PHASECHK.TRANS64.TRYWAIT P0, [R6+URZ], R3 ;  /* 0x00000003060075a7 */ /* 0x000e62000800017f */
[----:B------:R-:W-:-:S05]  /*8180*/  VIADD R0, R0, 0x1 ;  /* 0x0000000100007836 */ /* 0x000fca0000000000 */
[----:B------:R-:W-:-:S04]  /*8190*/  ISETP.NE.AND P1, PT, R0, 0x5, PT ;  /* 0x000000050000780c */ /* 0x000fc80003f25270 */
[----:B------:R-:W-:Y:S02]  /*81a0*/  SEL R2, RZ, 0x1, P1 ;  /* 0x00000001ff027807 */ /* 0x000fe40000800000 */
[----:B------:R-:W-:Y:S02]  /*81b0*/  SEL R0, R0, RZ, P1 ;  /* 0x000000ff00007207 */ /* 0x000fe40000800000 */
[----:B------:R-:W-:Y:S01]  /*81c0*/  LOP3.LUT R2, R9, R2, RZ, 0x3c, !PT ;  /* 0x0000000209027212 */ /* 0x000fe200078e3cff */
[----:B-1----:R-:W-:Y:S06]  /*81d0*/  @!P0 BRA `(.L_x_185) ;  /* 0x0000000000d88947 */ /* 0x002fec0003800000 */
.L_x_197:
[----:B------:R-:W-:Y:S01]  /*81e0*/  IMAD R5, R0, 0x8, R5 ;  /* 0x0000000800057824 */ /* 0x000fe200078e0205 */
[----:B------:R-:W-:-:S07]  /*81f0*/  SHF.L.U32 R0, R2, 0x1f, RZ ;  /* 0x0000001f02007819 */ /* 0x000fce00000006ff */
.L_x_186:
[----:B--2---:R2:W3:Y:S02]  /*8200*/  SYNCS.PHASECHK.TRANS64.TRYWAIT P0, [R5+URZ], R0 ;  /* 0x00000000050075a7 */ /* 0x0044e4000800017f */
[----:B---3--:R-:W-:Y:S05]  /*8210*/  @!P0 NANOSLEEP.SYNCS 0x989680 ;  /* 0x009896800000895d */ /* 0x008fea0003900000 */
[----:B------:R-:W3:Y:S02]  /*8220*/  @!P0 SYNCS.PHASECHK.TRANS64 P0, [R5+URZ], R0 ;  /* 0x00000000050085a7 */ /* 0x000ee4000800007f */
[----:B---3--:R-:W-:Y:S05]  /*8230*/  @!P0 BRA `(.L_x_186) ;  /* 0xfffffffc00f08947 */ /* 0x008fea000383ffff */
.L_x_180:
[----:B------:R-:W-:Y:S05]  /*8240*/  BSYNC B0 ;  /* 0x0000000000007941 */ /* 0x000fea0003800000 */
.L_x_179:
[----:B------:R-:W-:Y:S05]  /*8250*/  EXIT ;  /* 0x000000000000794d */ /* 0x000fea0003800000 */
.L_x_21:
[----:B-1----:R1:W2:Y:S02]  /*8260*/  SYNCS.PHASECHK.TRANS64.TRYWAIT P1, [R3+URZ], R0 ;  /* 0x00000000030075a7 */ /* 0x0022a4000802017f */
[----:B--2---:R-:W-:Y:S05]  /*8270*/  @!P1 NANOSLEEP.SYNCS 0x989680 ;  /* 0x009896800000995d */ /* 0x004fea0003900000 */
[----:B------:R-:W2:Y:S02]  /*8280*/  @!P1 SYNCS.PHASECHK.TRANS64 P1, [R3+URZ], R0 ;  /* 0x00000000030095a7 */ /* 0x000ea4000802007f */
[----:B--2---:R-:W-:Y:S05]  /*8290*/  @!P1 BRA `(.L_x_21) ;  /* 0xfffffffc00f09947 */ /* 0x004fea000383ffff */
[----:B------:R-:W-:Y:S05]  /*82a0*/  BRA `(.L_x_20) ;  /* 0xffffff9400487947 */ /* 0x000fea000383ffff */
.L_x_26:
[----:B-1----:R1:W2:Y:S02]  /*82b0*/  SYNCS.PHASECHK.TRANS64.TRYWAIT P1, [R5+URZ], R4 ;  /* 0x00000004050075a7 */ /* 0x0022a4000802017f */
[----:B--2---:R-:W-:Y:S05]  /*82c0*/  @!P1 NANOSLEEP.SYNCS 0x989680 ;  /* 0x009896800000995d */ /* 0x004fea0003900000 */
[----:B------:R-:W2:Y:S02]  /*82d0*/  @!P1 SYNCS.PHASECHK.TRANS64 P1, [R5+URZ], R4 ;  /* 0x00000004050095a7 */ /* 0x000ea4000802007f */
[----:B--2---:R-:W-:Y:S05]  /*82e0*/  @!P1 BRA `(.L_x_26) ;  /* 0xfffffffc00f09947 */ /* 0x004fea000383ffff */
[----:B------:R-:W-:Y:S05]  /*82f0*/  BRA `(.L_x_25) ;  /* 0xffffff9800947947 */ /* 0x000fea000383ffff */
.L_x_167:
[----:B------:R-:W-:Y:S01]  /*8300*/  BSSY B1, `(.L_x_187) ;  /* 0x0000006000017945 */ /* 0x000fe20003800000 */
[----:B------:R-:W-:-:S07]  /*8310*/  IMAD.MOV.U32 R15, RZ, RZ, -0x1 ;  /* 0xffffffffff0f7424 */ /* 0x000fce00078e00ff */
[----:B------:R-:W-:Y:S05]  /*8320*/  WARPSYNC.COLLECTIVE R15, `(.L_x_188) ;  /* 0x000000000f0c7348 */ /* 0x000fea0003c00000 */
[----:B------:R-:W-:Y:S02]  /*8330*/  ELECT P6, UR62, PT ;  /* 0x00000000003e782f */ /* 0x000fe400038c0000 */
[----:B------:R-:W-:Y:S01]  /*8340*/  MOV R14, UR62 ;  /* 0x0000003e000e7c02 */ /* 0x000fe20008000f00 */
[----:B------:R-:W-:Y:S10]  /*8350*/  ENDCOLLECTIVE ;  /* 0x000000000000791b */ /* 0x000ff40003800000 */
.L_x_188:
[----:B------:R-:W-:Y:S05]  /*8360*/  BSYNC B1 ;  /* 0x0000000000017941 */ /* 0x000fea0003800000 */
.L_x_187:
[----:B------:R-:W-:Y:S05]  /*8370*/  BRA `(.L_x_189) ;  /* 0xffffffec00ec7947 */ /* 0x000fea000383ffff */
.L_x_170:
[----:B-1----:R1:W2:Y:S02]  /*8380*/  SYNCS.PHASECHK.TRANS64.TRYWAIT P0, [R23+URZ+0x28], R14 ;  /* 0x0000280e170075a7 */ /* 0x0022a4000800017f */
[----:B--2---:R-:W-:Y:S05]  /*8390*/  @!P0 NANOSLEEP.SYNCS 0x989680 ;  /* 0x009896800000895d */ /* 0x004fea0003900000 */
[----:B------:R-:W2:Y:S02]  /*83a0*/  @!P0 SYNCS.PHASECHK.TRANS64 P0, [R23+URZ+0x28], R14 ;  /* 0x0000280e170085a7 */ /* 0x000ea4000800007f */
[----:B--2---:R-:W-:Y:S05]  /*83b0*/  @!P0 BRA `(.L_x_170) ;  /* 0xfffffffc00f08947 */ /* 0x004fea000383ffff */
[----:B------:R-:W-:Y:S05]  /*83c0*/  BRA `(.L_x_190) ;  /* 0xfffffff000247947 */ /* 0x000fea000383ffff */
.L_x_178:
[----:B------:R-:W-:Y:S01]  /*83d0*/  BSSY B0, `(.L_x_191) ;  /* 0x0000006000007945 */ /* 0x000fe20003800000 */
[----:B------:R-:W-:-:S07]  /*83e0*/  IMAD.MOV.U32 R15, RZ, RZ, -0x1 ;  /* 0xffffffffff0f7424 */ /* 0x000fce00078e00ff */
[----:B------:R-:W-:Y:S05]  /*83f0*/  WARPSYNC.COLLECTIVE R15, `(.L_x_192) ;  /* 0x000000000f0c7348 */ /* 0x000fea0003c00000 */
[----:B------:R-:W-:Y:S02]  /*8400*/  ELECT P6, UR62, PT ;  /* 0x00000000003e782f */ /* 0x000fe400038c0000 */
[----:B------:R-:W-:Y:S01]  /*8410*/  MOV R14, UR62 ;  /* 0x0000003e000e7c02 */ /* 0x000fe20008000f00 */
[----:B------:R-:W-:Y:S10]  /*8420*/  ENDCOLLECTIVE ;  /* 0x000000000000791b */ /* 0x000ff40003800000 */
.L_x_192:
[----:B------:R-:W-:Y:S05]  /*8430*/  BSYNC B0 ;  /* 0x0000000000007941 */ /* 0x000fea0003800000 */
.L_x_191:
[----:B------:R-:W-:Y:S05]  /*8440*/  BRA `(.L_x_193) ;  /* 0xfffffff800ac7947 */ /* 0x000fea000383ffff */
.L_x_182:
[----:B0-----:R0:W1:Y:S02]  /*8450*/  SYNCS.PHASECHK.TRANS64.TRYWAIT P0, [R7+URZ], R2 ;  /* 0x00000002070075a7 */ /* 0x001064000800017f */
[----:B-1----:R-:W-:Y:S05]  /*8460*/  @!P0 NANOSLEEP.SYNCS 0x989680 ;  /* 0x009896800000895d */ /* 0x002fea0003900000 */
[----:B------:R-:W1:Y:S02]  /*8470*/  @!P0 SYNCS.PHASECHK.TRANS64 P0, [R7+URZ], R2 ;  /* 0x00000002070085a7 */ /* 0x000e64000800007f */
[----:B-1----:R-:W-:Y:S05]  /*8480*/  @!P0 BRA `(.L_x_182) ;  /* 0xfffffffc00f08947 */ /* 0x002fea000383ffff */
[----:B------:R-:W-:Y:S05]  /*8490*/  BRA `(.L_x_194) ;  /* 0xfffffff800ec7947 */ /* 0x000fea000383ffff */
.L_x_183:
[----:B0-----:R0:W1:Y:S02]  /*84a0*/  SYNCS.PHASECHK.TRANS64.TRYWAIT P0, [R6+URZ], R3 ;  /* 0x00000003060075a7 */ /* 0x001064000800017f */
[----:B-1----:R-:W-:Y:S05]  /*84b0*/  @!P0 NANOSLEEP.SYNCS 0x989680 ;  /* 0x009896800000895d */ /* 0x002fea0003900000 */
[----:B------:R-:W1:Y:S02]  /*84c0*/  @!P0 SYNCS.PHASECHK.TRANS64 P0, [R6+URZ], R3 ;  /* 0x00000003060085a7 */ /* 0x000e64000800007f */
[----:B-1----:R-:W-:Y:S05]  /*84d0*/  @!P0 BRA `(.L_x_183) ;  /* 0xfffffffc00f08947 */ /* 0x002fea000383ffff */
[----:B------:R-:W-:Y:S05]  /*84e0*/  BRA `(.L_x_195) ;  /* 0xfffffff800fc7947 */ /* 0x000fea000383ffff */
.L_x_184:
[----:B0-----:R0:W1:Y:S02]  /*84f0*/  SYNCS.PHASECHK.TRANS64.TRYWAIT P0, [R7+URZ], R4 ;  /* 0x00000004070075a7 */ /* 0x001064000800017f */
[----:B-1----:R-:W-:Y:S05]  /*8500*/  @!P0 NANOSLEEP.SYNCS 0x989680 ;  /* 0x009896800000895d */ /* 0x002fea0003900000 */
[----:B------:R-:W1:Y:S02]  /*8510*/  @!P0 SYNCS.PHASECHK.TRANS64 P0, [R7+URZ], R4 ;  /* 0x00000004070085a7 */ /* 0x000e64000800007f */
[----:B-1----:R-:W-:Y:S05]  /*8520*/  @!P0 BRA `(.L_x_184) ;  /* 0xfffffffc00f08947 */ /* 0x002fea000383ffff */
[----:B------:R-:W-:Y:S05]  /*8530*/  BRA `(.L_x_196) ;  /* 0xfffffffc000c7947 */ /* 0x000fea000383ffff */
.L_x_185:
[----:B-1----:R1:W2:Y:S02]  /*8540*/  SYNCS.PHASECHK.TRANS64.TRYWAIT P0, [R6+URZ], R3 ;  /* 0x00000003060075a7 */ /* 0x0022a4000800017f */
[----:B--2---:R-:W-:Y:S05]  /*8550*/  @!P0 NANOSLEEP.SYNCS 0x989680 ;  /* 0x009896800000895d */ /* 0x004fea0003900000 */
[----:B------:R-:W2:Y:S02]  /*8560*/  @!P0 SYNCS.PHASECHK.TRANS64 P0, [R6+URZ], R3 ;  /* 0x00000003060085a7 */ /* 0x000ea4000800007f */
[----:B--2---:R-:W-:Y:S05]  /*8570*/  @!P0 BRA `(.L_x_185) ;  /* 0xfffffffc00f08947 */ /* 0x004fea000383ffff */
[----:B------:R-:W-:Y:S05]  /*8580*/  BRA `(.L_x_197) ;  /* 0xfffffffc00147947 */ /* 0x000fea000383ffff */
.L_x_198:
[----:B------:R-:W-:-:S00]  /*8590*/  BRA `(.L_x_198) ;  /* 0xfffffffc00fc7947 */ /* 0x000fc0000383ffff */
[----:B------:R-:W-:-:S00]  /*85a0*/  NOP ;  /* 0x0000000000007918 */ /* 0x000fc00000000000 */
        /* <DEDUP_REMOVED lines=13> */
.L_x_199:


//--------------------- .nv.global.init           --------------------------
	.section	.nv.global.init,"aw",@progbits
.nv.global.init:
	.type		$str$22,@object
	.size		$str$22,($str$23 - $str$22)
$str$22:
        /*0000*/ 	.byte	0x6b, 0x5f, 0x74, 0x69, 0x6c, 0x65, 0x5f, 0x63, 0x6f, 0x75, 0x6e, 0x74, 0x20, 0x3e, 0x3d, 0x20
        /*0010*/ 	.byte	0x31, 0x00
	.type		$str$23,@object
	.size		$str$23,(__unnamed_1 - $str$23)
$str$23:
        /*0012*/ 	.byte	0x2f, 0x74, 0x6d, 0x70, 0x2f, 0x63, 0x75, 0x74, 0x6c, 0x61, 0x73, 0x73, 0x5f, 0x73, 0x77, 0x65
        /*0022*/ 	.byte	0x65, 0x70, 0x5f, 0x73, 0x72, 0x63, 0x2f, 0x69, 0x6e, 0x63, 0x6c, 0x75, 0x64, 0x65, 0x2f, 0x63
        /*0032*/ 	.byte	0x75, 0x74, 0x6c, 0x61, 0x73, 0x73, 0x2f, 0x67, 0x65, 0x6d, 0x6d, 0x2f, 0x63, 0x6f, 0x6c, 0x6c
        /*0042*/ 	.byte	0x65, 0x63, 0x74, 0x69, 0x76, 0x65, 0x2f, 0x73, 0x6d, 0x39, 0x30, 0x5f, 0x6d, 0x6d, 0x61, 0x5f
        /*0052*/ 	.byte	0x74, 0x6d, 0x61, 0x5f, 0x67, 0x6d, 0x6d, 0x61, 0x5f, 0x73, 0x73, 0x5f, 0x77, 0x61, 0x72, 0x70
        /*0062*/ 	.byte	0x73, 0x70, 0x65, 0x63, 0x69, 0x61, 0x6c, 0x69, 0x7a, 0x65, 0x64, 0x2e, 0x68, 0x70, 0x70, 0x00
	.type		__unnamed_1,@object
	.size		__unnamed_1,(.L_0 - __unnamed_1)
__unnamed_1:
        /*0072*/ 	.byte	0x76, 0x6f, 0x69, 0x64, 0x20, 0x63, 0x75, 0x74, 0x6c, 0x61, 0x73, 0x73, 0x3a, 0x3a, 0x67, 0x65
        /* <DEDUP_REMOVED lines=177> */
        /*0b92*/ 	.byte	0x64, 0x65, 0x6e, 0x74, 0x69, 0x74, 0x79, 0x5d, 0x00
.L_0:


//--------------------- .nv.shared._ZN7cutlass13device_kernelINS_4gemm6kernel13GemmUniversalIN4cute5tupleIJiiiiEEENS1_10collective13CollectiveMmaINS1_34MainloopSm90TmaGmmaWarpSpecializedILi5ENS5_IJNS4_1CILi2EEENSA_ILi1EEESC_EEENS1_35KernelTmaWarpSpecializedCooperativeEEENS5_IJNSA_ILi128EEESG_NSA_ILi64EEEEEENS_10tfloat32_tENS5_IJlSC_lEEESJ_SK_NS4_8TiledMMAINS4_8MMA_AtomIJNS4_4SM904GMMA30MMA_64x128x8_F32TF32TF32_SS_TNILNSO_7ScaleInE1ELSQ_1EEEEEENS4_6LayoutISD_NS5_IJSC_NSA_ILi0EEESU_EEEEENS5_IJNS4_10UnderscoreESX_SX_EEEEENS4_13SM90_TMA_LOADENS4_14ComposedLayoutINS4_7SwizzleILi3ELi4ELi3EEENS4_18smem_ptr_flag_bitsILi32EEENST_INS5_IJNSA_ILi8EEENSA_ILi32EEEEEENS5_IJS17_SC_EEEEEEEvNS4_8identityENS4_23SM90_TMA_LOAD_MULTICASTES1B_vS1C_EENS_8epilogue10collective6detail29Sm90TmaWarpSpecializedAdapterINS1G_15DefaultEpilogueISJ_SK_SK_NS1F_6thread17LinearCombinationISJ_Li1EffLNS1K_9ScaleType4KindE0ELNS_15FloatRoundStyleE2ESJ_EENS1_15EpilogueDefaultEEEEEvvEEEEvNT_6ParamsE --------------------------
	.section	.nv.shared._ZN7cutlass13device_kernelINS_4gemm6kernel13GemmUniversalIN4cute5tupleIJiiiiEEENS1_10collective13CollectiveMmaINS1_34MainloopSm90TmaGmmaWarpSpecializedILi5ENS5_IJNS4_1CILi2EEENSA_ILi1EEESC_EEENS1_35KernelTmaWarpSpecializedCooperativeEEENS5_IJNSA_ILi128EEESG_NSA_ILi64EEEEEENS_10tfloat32_tENS5_IJlSC_lEEESJ_SK_NS4_8TiledMMAINS4_8MMA_AtomIJNS4_4SM904GMMA30MMA_64x128x8_F32TF32TF32_SS_TNILNSO_7ScaleInE1ELSQ_1EEEEEENS4_6LayoutISD_NS5_IJSC_NSA_ILi0EEESU_EEEEENS5_IJNS4_10UnderscoreESX_SX_EEEEENS4_13SM90_TMA_LOADENS4_14ComposedLayoutINS4_7SwizzleILi3ELi4ELi3EEENS4_18smem_ptr_flag_bitsILi32EEENST_INS5_IJNSA_ILi8EEENSA_ILi32EEEEEENS5_IJS17_SC_EEEEEEEvNS4_8identityENS4_23SM90_TMA_LOAD_MULTICASTES1B_vS1C_EENS_8epilogue10collective6detail29Sm90TmaWarpSpecializedAdapterINS1G_15DefaultEpilogueISJ_SK_SK_NS1F_6thread17LinearCombinationISJ_Li1EffLNS1K_9ScaleType4KindE0ELNS_15FloatRoundStyleE2ESJ_EENS1_15EpilogueDefaultEEEEEvvEEEEvNT_6ParamsE,"aw",@nobits
	.sectionflags	@""
	.align	16
	.zero		1024


//--------------------- .nv.shared.reserved.0     --------------------------
	.section	.nv.shared.reserved.0,"aw",@nobits
	.weak		__nv_reservedSMEM_offset_0_alias
	.size		__nv_reservedSMEM_offset_0_alias, 0, 0
	.other		__nv_reservedSMEM_offset_0_alias,@"STO_CUDA_RESERVED_SHARED STV_DEFAULT"
__nv_reservedSMEM_offset_0_alias:
	.zero		0


//--------------------- .nv.global                --------------------------
	.section	.nv.global,"aw",@nobits
.nv.global:
	.type		_ZN39_INTERNAL_bbf5387b_4_k_cu_62c8389a_68014cute1_E,@object
	.size		_ZN39_INTERNAL_bbf5387b_4_k_cu_62c8389a_68014cute1_E,(_ZN39_INTERNAL_bbf5387b_4_k_cu_62c8389a_68014cuda3std3__45__cpo6cbeginE - _ZN39_INTERNAL_bbf5387b_4_k_cu_62c8389a_68014cute1_E)
_ZN39_INTERNAL_bbf5387b_4_k_cu_62c8389a_68014cute1_E:
	.zero		1
	.type		_ZN39_INTERNAL_bbf5387b_4_k_cu_62c8389a_68014cuda3std3__45__cpo6cbeginE,@object
	.size		_ZN39_INTERNAL_bbf5387b_4_k_cu_62c8389a_68014cuda3std3__45__cpo6cbeginE,(_ZN39_INTERNAL_bbf5387b_4_k_cu_62c8389a_68014cuda3std3__48in_placeE - _ZN39_INTERNAL_bbf5387b_4_k_cu_62c8389a_68014cuda3std3__45__cpo6cbeginE)
_ZN39_INTERNAL_bbf5387b_4_k_cu_62c8389a_68014cuda3std3__45__cpo6cbeginE:
	.zero		1
	.type		_ZN39_INTERNAL_bbf5387b_4_k_cu_62c8389a_68014cuda3std3__48in_placeE,@object
	.size		_ZN39_INTERNAL_bbf5387b_4_k_cu_62c8389a_68014cuda3std3__48in_placeE,(_ZN39_INTERNAL_bbf5387b_4_k_cu_62c8389a_68014cuda3std6ranges3__45__cpo9iter_moveE - _ZN39_INTERNAL_bbf5387b_4_k_cu_62c8389a_68014cuda3std3__48in_placeE)
_ZN39_INTERNAL_bbf5387b_4_k_cu_62c8389a_68014cuda3std3__48in_placeE:
	.zero		1
	.type		_ZN39_INTERNAL_bbf5387b_4_k_cu_62c8389a_68014cuda3std6ranges3__45__cpo9iter_moveE,@object
	.size		_ZN39_INTERNAL_bbf5387b_4_k_cu_62c8389a_68014cuda3std6ranges3__45__cpo9iter_moveE,(_ZN39_INTERNAL_bbf5387b_4_k_cu_62c8389a_68014cuda3std3__45__cpo5beginE - _ZN39_INTERNAL_bbf5387b_4_k_cu_62c8389a_68014cuda3std6ranges3__45__cpo9iter_moveE)
_ZN39_INTERNAL_bbf5387b_4_k_cu_62c8389a_68014cuda3std6ranges3__45__cpo9iter_moveE:
	.zero		1
	.type		_ZN39_INTERNAL_bbf5387b_4_k_cu_62c8389a_68014cuda3std3__45__cpo5beginE,@object
	.size		_ZN39_INTERNAL_bbf5387b_4_k_cu_62c8389a_68014cuda3std3__45__cpo5beginE,(_ZN39_INTERNAL_bbf5387b_4_k_cu_62c8389a_68014cuda3std3__441_GLOBAL__N__bbf5387b_4_k_cu_62c8389a_68016ignoreE - _ZN39_INTERNAL_bbf5387b_4_k_cu_62c8389a_68014cuda3std3__45__cpo5beginE)
_ZN39_INTERNAL_bbf5387b_4_k_cu_62c8389a_68014cuda3std3__45__cpo5beginE:
	.zero		1
	.type		_ZN39_INTERNAL_bbf5387b_4_k_cu_62c8389a_68014cuda3std3__441_GLOBAL__N__bbf5387b_4_k_cu_62c8389a_68016ignoreE,@object
	.size		_ZN39_INTERNAL_bbf5387b_4_k_cu_62c8389a_68014cuda3std3__441_GLOBAL__N__bbf5387b_4_k_cu_62c8389a_68016ignoreE,(_ZN39_INTERNAL_bbf5387b_4_k_cu_62c8389a_68014cute7productE - _ZN39_INTERNAL_bbf5387b_4_k_cu_62c8389a_68014cuda3std3__441_GLOBAL__N__bbf5387b_4_k_cu_62c8389a_68016ignoreE)
_ZN39_INTERNAL_bbf5387b_4_k_cu_62c8389a_68014cuda3std3__441_GLOBAL__N__bbf5387b_4_k_cu_62c8389a_68016ignoreE:
	.zero		1
	.type		_ZN39_INTERNAL_bbf5387b_4_k_cu_62c8389a_68014cute7productE,@object
	.size		_ZN39_INTERNAL_bbf5387b_4_k_cu_62c8389a_68014cute7productE,(_ZN39_INTERNAL_bbf5387b_4_k_cu_62c8389a_68014cuda3std3__45__cpo3endE - _ZN39_INTERNAL_bbf5387b_4_k_cu_62c8389a_68014cute7productE)
_ZN39_INTERNAL_bbf5387b_4_k_cu_62c8389a_68014cute7productE:
	.zero		1
	.type		_ZN39_INTERNAL_bbf5387b_4_k_cu_62c8389a_68014cuda3std3__45__cpo3endE,@object
	.size		_ZN39_INTERNAL_bbf5387b_4_k_cu_62c8389a_68014cuda3std3__45__cpo3endE,(_ZN39_INTERNAL_bbf5387b_4_k_cu_62c8389a_68014cuda3std3__419piecewise_constructE - _ZN39_INTERNAL_bbf5387b_4_k_cu_62c8389a_68014cuda3std3__45__cpo3endE)
_ZN39_INTERNAL_bbf5387b_4_k_cu_62c8389a_68014cuda3std3__45__cpo3endE:
	.zero		1
	.type		_ZN39_INTERNAL_bbf5387b_4_k_cu_62c8389a_68014cuda3std3__419piecewise_constructE,@object
	.size		_ZN39_INTERNAL_bbf5387b_4_k_cu_62c8389a_68014cuda3std3__419piecewise_constructE,(_ZN39_INTERNAL_bbf5387b_4_k_cu_62c8389a_68014cuda3std3__45__cpo4cendE - _ZN39_INTERNAL_bbf5387b_4_k_cu_62c8389a_68014cuda3std3__419piecewise_constructE)
_ZN39_INTERNAL_bbf5387b_4_k_cu_62c8389a_68014cuda3std3__419piecewise_constructE:
	.zero		1
	.type		_ZN39_INTERNAL_bbf5387b_4_k_cu_62c8389a_68014cuda3std3__45__cpo4cendE,@object
	.size		_ZN39_INTERNAL_bbf5387b_4_k_cu_62c8389a_68014cuda3std3__45__cpo4cendE,(_ZN39_INTERNAL_bbf5387b_4_k_cu_62c8389a_68014cuda3std6ranges3__45__cpo4swapE - _ZN39_INTERNAL_bbf5387b_4_k_cu_62c8389a_68014cuda3std3__45__cpo4cendE)
_ZN39_INTERNAL_bbf5387b_4_k_cu_62c8389a_68014cuda3std3__45__cpo4cendE:
	.zero		1
	.type		_ZN39_INTERNAL_bbf5387b_4_k_cu_62c8389a_68014cuda3std6ranges3__45__cpo4swapE,@object
	.size		_ZN39_INTERNAL_bbf5387b_4_k_cu_62c8389a_68014cuda3std6ranges3__45__cpo4swapE,(.L_8 - _ZN39_INTERNAL_bbf5387b_4_k_cu_62c8389a_68014cuda3std6ranges3__45__cpo4swapE)
_ZN39_INTERNAL_bbf5387b_4_k_cu_62c8389a_68014cuda3std6ranges3__45__cpo4swapE:
	.zero		1
.L_8:


//--------------------- .nv.constant0._ZN7cutlass13device_kernelINS_4gemm6kernel13GemmUniversalIN4cute5tupleIJiiiiEEENS1_10collective13CollectiveMmaINS1_34MainloopSm90TmaGmmaWarpSpecializedILi5ENS5_IJNS4_1CILi2EEENSA_ILi1EEESC_EEENS1_35KernelTmaWarpSpecializedCooperativeEEENS5_IJNSA_ILi128EEESG_NSA_ILi64EEEEEENS_10tfloat32_tENS5_IJlSC_lEEESJ_SK_NS4_8TiledMMAINS4_8MMA_AtomIJNS4_4SM904GMMA30MMA_64x128x8_F32TF32TF32_SS_TNILNSO_7ScaleInE1ELSQ_1EEEEEENS4_6LayoutISD_NS5_IJSC_NSA_ILi0EEESU_EEEEENS5_IJNS4_10UnderscoreESX_SX_EEEEENS4_13SM90_TMA_LOADENS4_14ComposedLayoutINS4_7SwizzleILi3ELi4ELi3EEENS4_18smem_ptr_flag_bitsILi32EEENST_INS5_IJNSA_ILi8EEENSA_ILi32EEEEEENS5_IJS17_SC_EEEEEEEvNS4_8identityENS4_23SM90_TMA_LOAD_MULTICASTES1B_vS1C_EENS_8epilogue10collective6detail29Sm90TmaWarpSpecializedAdapterINS1G_15DefaultEpilogueISJ_SK_SK_NS1F_6thread17LinearCombinationISJ_Li1EffLNS1K_9ScaleType4KindE0ELNS_15FloatRoundStyleE2ESJ_EENS1_15EpilogueDefaultEEEEEvvEEEEvNT_6ParamsE --------------------------
	.section	.nv.constant0._ZN7cutlass13device_kernelINS_4gemm6kernel13GemmUniversalIN4cute5tupleIJiiiiEEENS1_10collective13CollectiveMmaINS1_34MainloopSm90TmaGmmaWarpSpecializedILi5ENS5_IJNS4_1CILi2EEENSA_ILi1EEESC_EEENS1_35KernelTmaWarpSpecializedCooperativeEEENS5_IJNSA_ILi128EEESG_NSA_ILi64EEEEEENS_10tfloat32_tENS5_IJlSC_lEEESJ_SK_NS4_8TiledMMAINS4_8MMA_AtomIJNS4_4SM904GMMA30MMA_64x128x8_F32TF32TF32_SS_TNILNSO_7ScaleInE1ELSQ_1EEEEEENS4_6LayoutISD_NS5_IJSC_NSA_ILi0EEESU_EEEEENS5_IJNS4_10UnderscoreESX_SX_EEEEENS4_13SM90_TMA_LOADENS4_14ComposedLayoutINS4_7SwizzleILi3ELi4ELi3EEENS4_18smem_ptr_flag_bitsILi32EEENST_INS5_IJNSA_ILi8EEENSA_ILi32EEEEEENS5_IJS17_SC_EEEEEEEvNS4_8identityENS4_23SM90_TMA_LOAD_MULTICASTES1B_vS1C_EENS_8epilogue10collective6detail29Sm90TmaWarpSpecializedAdapterINS1G_15DefaultEpilogueISJ_SK_SK_NS1F_6thread17LinearCombinationISJ_Li1EffLNS1K_9ScaleType4KindE0ELNS_15FloatRoundStyleE2ESJ_EENS1_15EpilogueDefaultEEEEEvvEEEEvNT_6ParamsE,"a",@progbits
	.sectionflags	@""
	.align	4
.nv.constant0._ZN7cutlass13device_kernelINS_4gemm6kernel13GemmUniversalIN4cute5tupleIJiiiiEEENS1_10collective13CollectiveMmaINS1_34MainloopSm90TmaGmmaWarpSpecializedILi5ENS5_IJNS4_1CILi2EEENSA_ILi1EEESC_EEENS1_35KernelTmaWarpSpecializedCooperativeEEENS5_IJNSA_ILi128EEESG_NSA_ILi64EEEEEENS_10tfloat32_tENS5_IJlSC_lEEESJ_SK_NS4_8TiledMMAINS4_8MMA_AtomIJNS4_4SM904GMMA30MMA_64x128x8_F32TF32TF32_SS_TNILNSO_7ScaleInE1ELSQ_1EEEEEENS4_6LayoutISD_NS5_IJSC_NSA_ILi0EEESU_EEEEENS5_IJNS4_10UnderscoreESX_SX_EEEEENS4_13SM90_TMA_LOADENS4_14ComposedLayoutINS4_7SwizzleILi3ELi4ELi3EEENS4_18smem_ptr_flag_bitsILi32EEENST_INS5_IJNSA_ILi8EEENSA_ILi32EEEEEENS5_IJS17_SC_EEEEEEEvNS4_8identityENS4_23SM90_TMA_LOAD_MULTICASTES1B_vS1C_EENS_8epilogue10collective6detail29Sm90TmaWarpSpecializedAdapterINS1G_15DefaultEpilogueISJ_SK_SK_NS1F_6thread17LinearCombinationISJ_Li1EffLNS1K_9ScaleType4KindE0ELNS_15FloatRoundStyleE2ESJ_EENS1_15EpilogueDefaultEEEEEvvEEEEvNT_6ParamsE:
	.zero		1664


//--------------------- SYMBOLS --------------------------

	.type		.nv.reservedSmem.offset0,@object
	.size		.nv.reservedSmem.offset0,0x4
	.type		__assertfail,@function
